	.target	sm_90a

	.elftype	@"ET_EXEC"


//--------------------- .note.nv.tkinfo           --------------------------
	.section	.note.nv.tkinfo,"",@"SHT_NOTE"
	.sectionflags	@"SHF_NOTE_NV_TKINFO"
	.tkinfo
        /*0018*/ 	.word	0x00000002
        /*0030*/ 	.string	""
        /*0030*/ 	.string	"ptxas"
        /*0030*/ 	.string	"Cuda compilation tools, release 13.0, V13.0.88"
        /*0030*/ 	.string	"Build cuda_13.0.r13.0/compiler.36424714_0"
        /*0030*/ 	.string	"-arch sm_90a -m 64 "



//--------------------- .note.nv.cuinfo           --------------------------
	.section	.note.nv.cuinfo,"",@"SHT_NOTE"
	.sectionflags	@"SHF_NOTE_NV_CUINFO"
        /*0018*/ 	.short	0x0002
        /*001a*/ 	.short	0x005a
        /*001c*/ 	.short	0x0082
	.zero		2


//--------------------- .nv.info                  --------------------------
	.section	.nv.info,"",@"SHT_CUDA_INFO"
	.align	4


	//----- nvinfo : EIATTR_REGCOUNT
	.align		4
        /*0000*/ 	.byte	0x04, 0x2f
        /*0002*/ 	.short	(.L_12 - .L_11)
	.align		4
.L_11:
        /*0004*/ 	.word	index@(_ZN7cutlass13device_kernelINS_4gemm6kernel13GemmUniversalIN4cute5tupleIJiiiiEEENS1_10collective13CollectiveMmaINS1_37MainloopSm90TmaGmmaWarpSpecializedFP8ILi9ENS5_IJNS4_1CILi2EEENSA_ILi1EEESC_EEENS1_35KernelTmaWarpSpecializedCooperativeEEENS5_IJNSA_ILi128EEENSA_ILi64EEESG_EEENS_12float_e4m3_tENS5_IJlSC_lEEESJ_SK_NS4_8TiledMMAINS4_8MMA_AtomIJNS4_4SM904GMMA30MMA_64x64x32_F32E4M3E4M3_SS_TNILNSO_7ScaleInE1ELSQ_1EEEEEENS4_6LayoutISD_NS5_IJSC_NSA_ILi0EEESU_EEEEENS5_IJNS4_10UnderscoreESX_SX_EEEEENS4_13SM90_TMA_LOADENS4_14ComposedLayoutINS4_7SwizzleILi3ELi4ELi3EEENS4_18smem_ptr_flag_bitsILi8EEENST_INS5_IJNSA_ILi8EEESG_EEENS5_IJSG_SC_EEEEEEEvNS4_8identityENS4_23SM90_TMA_LOAD_MULTICASTES1A_vS1B_EENS_8epilogue10collective6detail29Sm90TmaWarpSpecializedAdapterINS1F_15DefaultEpilogueISJ_SK_SK_NS1E_6thread17LinearCombinationISJ_Li1EffLNS1J_9ScaleType4KindE0ELNS_15FloatRoundStyleE2ESJ_EENS1_15EpilogueDefaultEEEEEvvEEEEvNT_6ParamsE)
        /*0008*/ 	.word	0x000000a8


	//----- nvinfo : EIATTR_FRAME_SIZE
	.align		4
.L_12:
        /*000c*/ 	.byte	0x04, 0x11
        /*000e*/ 	.short	(.L_14 - .L_13)
	.align		4
.L_13:
        /*0010*/ 	.word	index@(_ZN7cutlass13device_kernelINS_4gemm6kernel13GemmUniversalIN4cute5tupleIJiiiiEEENS1_10collective13CollectiveMmaINS1_37MainloopSm90TmaGmmaWarpSpecializedFP8ILi9ENS5_IJNS4_1CILi2EEENSA_ILi1EEESC_EEENS1_35KernelTmaWarpSpecializedCooperativeEEENS5_IJNSA_ILi128EEENSA_ILi64EEESG_EEENS_12float_e4m3_tENS5_IJlSC_lEEESJ_SK_NS4_8TiledMMAINS4_8MMA_AtomIJNS4_4SM904GMMA30MMA_64x64x32_F32E4M3E4M3_SS_TNILNSO_7ScaleInE1ELSQ_1EEEEEENS4_6LayoutISD_NS5_IJSC_NSA_ILi0EEESU_EEEEENS5_IJNS4_10UnderscoreESX_SX_EEEEENS4_13SM90_TMA_LOADENS4_14ComposedLayoutINS4_7SwizzleILi3ELi4ELi3EEENS4_18smem_ptr_flag_bitsILi8EEENST_INS5_IJNSA_ILi8EEESG_EEENS5_IJSG_SC_EEEEEEEvNS4_8identityENS4_23SM90_TMA_LOAD_MULTICASTES1A_vS1B_EENS_8epilogue10collective6detail29Sm90TmaWarpSpecializedAdapterINS1F_15DefaultEpilogueISJ_SK_SK_NS1E_6thread17LinearCombinationISJ_Li1EffLNS1J_9ScaleType4KindE0ELNS_15FloatRoundStyleE2ESJ_EENS1_15EpilogueDefaultEEEEEvvEEEEvNT_6ParamsE)
        /*0014*/ 	.word	0x00000000


	//----- nvinfo : EIATTR_MIN_STACK_SIZE
	.align		4
.L_14:
        /*0018*/ 	.byte	0x04, 0x12
        /*001a*/ 	.short	(.L_16 - .L_15)
	.align		4
.L_15:
        /*001c*/ 	.word	index@(_ZN7cutlass13device_kernelINS_4gemm6kernel13GemmUniversalIN4cute5tupleIJiiiiEEENS1_10collective13CollectiveMmaINS1_37MainloopSm90TmaGmmaWarpSpecializedFP8ILi9ENS5_IJNS4_1CILi2EEENSA_ILi1EEESC_EEENS1_35KernelTmaWarpSpecializedCooperativeEEENS5_IJNSA_ILi128EEENSA_ILi64EEESG_EEENS_12float_e4m3_tENS5_IJlSC_lEEESJ_SK_NS4_8TiledMMAINS4_8MMA_AtomIJNS4_4SM904GMMA30MMA_64x64x32_F32E4M3E4M3_SS_TNILNSO_7ScaleInE1ELSQ_1EEEEEENS4_6LayoutISD_NS5_IJSC_NSA_ILi0EEESU_EEEEENS5_IJNS4_10UnderscoreESX_SX_EEEEENS4_13SM90_TMA_LOADENS4_14ComposedLayoutINS4_7SwizzleILi3ELi4ELi3EEENS4_18smem_ptr_flag_bitsILi8EEENST_INS5_IJNSA_ILi8EEESG_EEENS5_IJSG_SC_EEEEEEEvNS4_8identityENS4_23SM90_TMA_LOAD_MULTICASTES1A_vS1B_EENS_8epilogue10collective6detail29Sm90TmaWarpSpecializedAdapterINS1F_15DefaultEpilogueISJ_SK_SK_NS1E_6thread17LinearCombinationISJ_Li1EffLNS1J_9ScaleType4KindE0ELNS_15FloatRoundStyleE2ESJ_EENS1_15EpilogueDefaultEEEEEvvEEEEvNT_6ParamsE)
        /*0020*/ 	.word	0x00000000
.L_16:


//--------------------- .nv.compat                --------------------------
	.section	.nv.compat,"",@"SHT_CUDA_COMPAT_INFO"
	.align	4
        /*0000*/ 	.byte	0x02, 0x09, 0x01, 0x00, 0x02, 0x02, 0x04, 0x00, 0x02, 0x05, 0x05, 0x00, 0x03, 0x07, 0x01, 0x01
        /*0010*/ 	.byte	0x02, 0x03, 0x01, 0x00, 0x02, 0x06, 0x01, 0x00, 0x04, 0x0b, 0x08, 0x00, 0x00, 0x00, 0x00, 0x00
        /*0020*/ 	.byte	0x00, 0x00, 0x00, 0x00


//--------------------- .nv.info._ZN7cutlass13device_kernelINS_4gemm6kernel13GemmUniversalIN4cute5tupleIJiiiiEEENS1_10collective13CollectiveMmaINS1_37MainloopSm90TmaGmmaWarpSpecializedFP8ILi9ENS5_IJNS4_1CILi2EEENSA_ILi1EEESC_EEENS1_35KernelTmaWarpSpecializedCooperativeEEENS5_IJNSA_ILi128EEENSA_ILi64EEESG_EEENS_12float_e4m3_tENS5_IJlSC_lEEESJ_SK_NS4_8TiledMMAINS4_8MMA_AtomIJNS4_4SM904GMMA30MMA_64x64x32_F32E4M3E4M3_SS_TNILNSO_7ScaleInE1ELSQ_1EEEEEENS4_6LayoutISD_NS5_IJSC_NSA_ILi0EEESU_EEEEENS5_IJNS4_10UnderscoreESX_SX_EEEEENS4_13SM90_TMA_LOADENS4_14ComposedLayoutINS4_7SwizzleILi3ELi4ELi3EEENS4_18smem_ptr_flag_bitsILi8EEENST_INS5_IJNSA_ILi8EEESG_EEENS5_IJSG_SC_EEEEEEEvNS4_8identityENS4_23SM90_TMA_LOAD_MULTICASTES1A_vS1B_EENS_8epilogue10collective6detail29Sm90TmaWarpSpecializedAdapterINS1F_15DefaultEpilogueISJ_SK_SK_NS1E_6thread17LinearCombinationISJ_Li1EffLNS1J_9ScaleType4KindE0ELNS_15FloatRoundStyleE2ESJ_EENS1_15EpilogueDefaultEEEEEvvEEEEvNT_6ParamsE --------------------------
	.section	.nv.info._ZN7cutlass13device_kernelINS_4gemm6kernel13GemmUniversalIN4cute5tupleIJiiiiEEENS1_10collective13CollectiveMmaINS1_37MainloopSm90TmaGmmaWarpSpecializedFP8ILi9ENS5_IJNS4_1CILi2EEENSA_ILi1EEESC_EEENS1_35KernelTmaWarpSpecializedCooperativeEEENS5_IJNSA_ILi128EEENSA_ILi64EEESG_EEENS_12float_e4m3_tENS5_IJlSC_lEEESJ_SK_NS4_8TiledMMAINS4_8MMA_AtomIJNS4_4SM904GMMA30MMA_64x64x32_F32E4M3E4M3_SS_TNILNSO_7ScaleInE1ELSQ_1EEEEEENS4_6LayoutISD_NS5_IJSC_NSA_ILi0EEESU_EEEEENS5_IJNS4_10UnderscoreESX_SX_EEEEENS4_13SM90_TMA_LOADENS4_14ComposedLayoutINS4_7SwizzleILi3ELi4ELi3EEENS4_18smem_ptr_flag_bitsILi8EEENST_INS5_IJNSA_ILi8EEESG_EEENS5_IJSG_SC_EEEEEEEvNS4_8identityENS4_23SM90_TMA_LOAD_MULTICASTES1A_vS1B_EENS_8epilogue10collective6detail29Sm90TmaWarpSpecializedAdapterINS1F_15DefaultEpilogueISJ_SK_SK_NS1E_6thread17LinearCombinationISJ_Li1EffLNS1J_9ScaleType4KindE0ELNS_15FloatRoundStyleE2ESJ_EENS1_15EpilogueDefaultEEEEEvvEEEEvNT_6ParamsE,"",@"SHT_CUDA_INFO"
	.sectionflags	@""
	.align	4


	//----- nvinfo : EIATTR_CUDA_API_VERSION
	.align		4
        /*0000*/ 	.byte	0x04, 0x37
        /*0002*/ 	.short	(.L_18 - .L_17)
.L_17:
        /*0004*/ 	.word	0x00000082


	//----- nvinfo : EIATTR_KPARAM_INFO
	.align		4
.L_18:
        /*0008*/ 	.byte	0x04, 0x17
        /*000a*/ 	.short	(.L_20 - .L_19)
.L_19:
        /*000c*/ 	.word	0x00000000
        /*0010*/ 	.short	0x0000
        /*0012*/ 	.short	0x0070
        /*0014*/ 	.byte	0x00, 0xf0, 0x01, 0x10


	//----- nvinfo : EIATTR_SPARSE_MMA_MASK
	.align		4
.L_20:
        /*0018*/ 	.byte	0x03, 0x50
        /*001a*/ 	.short	0x0000


	//----- nvinfo : EIATTR_MAXREG_COUNT
	.align		4
        /*001c*/ 	.byte	0x03, 0x1b
        /*001e*/ 	.short	0x00a8


	//----- nvinfo : EIATTR_NUM_BARRIERS
	.align		4
        /*0020*/ 	.byte	0x02, 0x4c
        /*0022*/ 	.byte	0x01
	.zero		1


	//----- nvinfo : EIATTR_MERCURY_ISA_VERSION
	.align		4
        /*0024*/ 	.byte	0x03, 0x5f
        /*0026*/ 	.short	0x0101


	//----- nvinfo : EIATTR_INT_WARP_WIDE_INSTR_OFFSETS
	.align		4
        /*0028*/ 	.byte	0x04, 0x31
        /*002a*/ 	.short	(.L_22 - .L_21)


	//   ....[0]....
.L_21:
        /*002c*/ 	.word	0x00000540


	//   ....[1]....
        /*0030*/ 	.word	0x00000670


	//   ....[2]....
        /*0034*/ 	.word	0x00000750


	//----- nvinfo : EIATTR_COOP_GROUP_MASK_REGIDS
	.align		4
.L_22:
        /*0038*/ 	.byte	0x04, 0x29
        /*003a*/ 	.short	(.L_24 - .L_23)


	//   ....[0]....
.L_23:
        /*003c*/ 	.word	0xffffffff


	//   ....[1]....
        /*0040*/ 	.word	0xffffffff


	//   ....[2]....
        /*0044*/ 	.word	0xffffffff


	//   ....[3]....
        /*0048*/ 	.word	0xffffffff


	//   ....[4]....
        /*004c*/ 	.word	0xffffffff


	//   ....[5]....
        /*0050*/ 	.word	0xffffffff


	//----- nvinfo : EIATTR_COOP_GROUP_INSTR_OFFSETS
	.align		4
.L_24:
        /*0054*/ 	.byte	0x04, 0x28
        /*0056*/ 	.short	(.L_26 - .L_25)


	//   ....[0]....
.L_25:
        /*0058*/ 	.word	0x00000060


	//   ....[1]....
        /*005c*/ 	.word	0x00000070


	//   ....[2]....
        /*0060*/ 	.word	0x00000130


	//   ....[3]....
        /*0064*/ 	.word	0x000003a0


	//   ....[4]....
        /*0068*/ 	.word	0x000008c0


	//   ....[5]....
        /*006c*/ 	.word	0x00001330


	//----- nvinfo : EIATTR_REG_RECONFIG
	.align		4
.L_26:
        /*0070*/ 	.byte	0x01, 0x54
	.zero		2


	//----- nvinfo : EIATTR_MBARRIER_INSTR_OFFSETS
	.align		4
        /*0074*/ 	.byte	0x04, 0x39
        /*0076*/ 	.short	(.L_28 - .L_27)


	//   ....[0]....
.L_27:
        /*0078*/ 	.word	0x00000250
        /*007c*/ 	.word	0x000000ff
        /*0080*/ 	.word	0x00000000
        /*0084*/ 	.short	0x0100
        /*0086*/ 	.byte	0x08
	.zero		1


	//   ....[1]....
        /*0088*/ 	.word	0x00000260
        /*008c*/ 	.word	0x000000ff
        /*0090*/ 	.word	0x00000048
        /*0094*/ 	.short	0x0100
        /*0096*/ 	.byte	0x08
	.zero		1


	//   ....[2]....
        /*0098*/ 	.word	0x00000270
        /*009c*/ 	.word	0x000000ff
        /*00a0*/ 	.word	0x00000008
        /*00a4*/ 	.short	0x0100
        /*00a6*/ 	.byte	0x08
	.zero		1


	//   ....[3]....
        /*00a8*/ 	.word	0x00000280
        /*00ac*/ 	.word	0x000000ff
        /*00b0*/ 	.word	0x00000050
        /*00b4*/ 	.short	0x0100
        /*00b6*/ 	.byte	0x08
	.zero		1


	//   ....[4]....
        /*00b8*/ 	.word	0x00000290
        /*00bc*/ 	.word	0x000000ff
        /*00c0*/ 	.word	0x00000010
        /*00c4*/ 	.short	0x0100
        /*00c6*/ 	.byte	0x08
	.zero		1


	//   ....[5]....
        /*00c8*/ 	.word	0x000002a0
        /*00cc*/ 	.word	0x000000ff
        /*00d0*/ 	.word	0x00000058
        /*00d4*/ 	.short	0x0100
        /*00d6*/ 	.byte	0x08
	.zero		1


	//   ....[6]....
        /*00d8*/ 	.word	0x000002b0
        /*00dc*/ 	.word	0x000000ff
        /*00e0*/ 	.word	0x00000018
        /*00e4*/ 	.short	0x0100
        /*00e6*/ 	.byte	0x08
	.zero		1


	//   ....[7]....
        /*00e8*/ 	.word	0x000002c0
        /*00ec*/ 	.word	0x000000ff
        /*00f0*/ 	.word	0x00000060
        /*00f4*/ 	.short	0x0100
        /*00f6*/ 	.byte	0x08
	.zero		1


	//   ....[8]....
        /*00f8*/ 	.word	0x000002d0
        /*00fc*/ 	.word	0x000000ff
        /*0100*/ 	.word	0x00000020
        /*0104*/ 	.short	0x0100
        /*0106*/ 	.byte	0x08
	.zero		1


	//   ....[9]....
        /*0108*/ 	.word	0x000002e0
        /*010c*/ 	.word	0x000000ff
        /*0110*/ 	.word	0x00000068
        /*0114*/ 	.short	0x0100
        /*0116*/ 	.byte	0x08
	.zero		1


	//   ....[10]....
        /*0118*/ 	.word	0x000002f0
        /*011c*/ 	.word	0x000000ff
        /*0120*/ 	.word	0x00000028
        /*0124*/ 	.short	0x0100
        /*0126*/ 	.byte	0x08
	.zero		1


	//   ....[11]....
        /*0128*/ 	.word	0x00000300
        /*012c*/ 	.word	0x000000ff
        /*0130*/ 	.word	0x00000070
        /*0134*/ 	.short	0x0100
        /*0136*/ 	.byte	0x08
	.zero		1


	//   ....[12]....
        /*0138*/ 	.word	0x00000310
        /*013c*/ 	.word	0x000000ff
        /*0140*/ 	.word	0x00000030
        /*0144*/ 	.short	0x0100
        /*0146*/ 	.byte	0x08
	.zero		1


	//   ....[13]....
        /*0148*/ 	.word	0x00000320
        /*014c*/ 	.word	0x000000ff
        /*0150*/ 	.word	0x00000078
        /*0154*/ 	.short	0x0100
        /*0156*/ 	.byte	0x08
	.zero		1


	//   ....[14]....
        /*0158*/ 	.word	0x00000330
        /*015c*/ 	.word	0x000000ff
        /*0160*/ 	.word	0x00000038
        /*0164*/ 	.short	0x0100
        /*0166*/ 	.byte	0x08
	.zero		1


	//   ....[15]....
        /*0168*/ 	.word	0x00000340
        /*016c*/ 	.word	0x000000ff
        /*0170*/ 	.word	0x00000080
        /*0174*/ 	.short	0x0100
        /*0176*/ 	.byte	0x08
	.zero		1


	//   ....[16]....
        /*0178*/ 	.word	0x00000350
        /*017c*/ 	.word	0x000000ff
        /*0180*/ 	.word	0x00000040
        /*0184*/ 	.short	0x0100
        /*0186*/ 	.byte	0x08
	.zero		1


	//   ....[17]....
        /*0188*/ 	.word	0x00000360
        /*018c*/ 	.word	0x000000ff
        /*0190*/ 	.word	0x00000088
        /*0194*/ 	.short	0x0100
        /*0196*/ 	.byte	0x08
	.zero		1


	//   ....[18]....
        /*0198*/ 	.word	0x000007d0
        /*019c*/ 	.word	0x000000ff
        /*01a0*/ 	.word	0x000000a0
        /*01a4*/ 	.short	0x0100
        /*01a6*/ 	.byte	0x06
	.zero		1


	//   ....[19]....
        /*01a8*/ 	.word	0x00000860
        /*01ac*/ 	.word	0x000000ff
        /*01b0*/ 	.word	0x000000a8
        /*01b4*/ 	.short	0x0100
        /*01b6*/ 	.byte	0x06
	.zero		1


	//   ....[20]....
        /*01b8*/ 	.word	0x00001670
        /*01bc*/ 	.word	0x000000ff
        /*01c0*/ 	.word	0x00000000
        /*01c4*/ 	.short	0x010a
        /*01c6*/ 	.byte	0x06
	.zero		1


	//   ....[21]....
        /*01c8*/ 	.word	0x000016b0
        /*01cc*/ 	.word	0x000000ff
        /*01d0*/ 	.word	0x00000000
        /*01d4*/ 	.short	0x010a
        /*01d6*/ 	.byte	0x06
	.zero		1


	//   ....[22]....
        /*01d8*/ 	.word	0x00001db0
        /*01dc*/ 	.word	0x000000ff
        /*01e0*/ 	.word	0x00000000
        /*01e4*/ 	.short	0x010a
        /*01e6*/ 	.byte	0x0c
	.zero		1


	//   ....[23]....
        /*01e8*/ 	.word	0x00001df0
        /*01ec*/ 	.word	0x000000ff
        /*01f0*/ 	.word	0x00000000
        /*01f4*/ 	.short	0x010a
        /*01f6*/ 	.byte	0x0c
	.zero		1


	//   ....[24]....
        /*01f8*/ 	.word	0x000022e0
        /*01fc*/ 	.word	0x0000000a
        /*0200*/ 	.word	0x00000000
        /*0204*/ 	.short	0x0101
        /*0206*/ 	.byte	0x3f
	.zero		1


	//   ....[25]....
        /*0208*/ 	.word	0x00002780
        /*020c*/ 	.word	0x00000008
        /*0210*/ 	.word	0x00000000
        /*0214*/ 	.short	0x0101
        /*0216*/ 	.byte	0x3f
	.zero		1


	//   ....[26]....
        /*0218*/ 	.word	0x00006040
        /*021c*/ 	.word	0x00000015
        /*0220*/ 	.word	0x00000048
        /*0224*/ 	.short	0x010a
        /*0226*/ 	.byte	0x3f
	.zero		1


	//   ....[27]....
        /*0228*/ 	.word	0x000063c0
        /*022c*/ 	.word	0x00000008
        /*0230*/ 	.word	0x000000a8
        /*0234*/ 	.short	0x0101
        /*0236*/ 	.byte	0x3f
	.zero		1


	//   ....[28]....
        /*0238*/ 	.word	0x00006af0
        /*023c*/ 	.word	0x00000007
        /*0240*/ 	.word	0x00000000
        /*0244*/ 	.short	0x010a
        /*0246*/ 	.byte	0x3f
	.zero		1


	//   ....[29]....
        /*0248*/ 	.word	0x00006b70
        /*024c*/ 	.word	0x00000008
        /*0250*/ 	.word	0x00000000
        /*0254*/ 	.short	0x010a
        /*0256*/ 	.byte	0x3f
	.zero		1


	//   ....[30]....
        /*0258*/ 	.word	0x00006c00
        /*025c*/ 	.word	0x00000009
        /*0260*/ 	.word	0x00000000
        /*0264*/ 	.short	0x010a
        /*0266*/ 	.byte	0x3f
	.zero		1


	//   ....[31]....
        /*0268*/ 	.word	0x00006c90
        /*026c*/ 	.word	0x00000008
        /*0270*/ 	.word	0x00000000
        /*0274*/ 	.short	0x010a
        /*0276*/ 	.byte	0x3f
	.zero		1


	//   ....[32]....
        /*0278*/ 	.word	0x00006d20
        /*027c*/ 	.word	0x00000009
        /*0280*/ 	.word	0x00000000
        /*0284*/ 	.short	0x010a
        /*0286*/ 	.byte	0x3f
	.zero		1


	//   ....[33]....
        /*0288*/ 	.word	0x00006db0
        /*028c*/ 	.word	0x00000008
        /*0290*/ 	.word	0x00000000
        /*0294*/ 	.short	0x010a
        /*0296*/ 	.byte	0x3f
	.zero		1


	//   ....[34]....
        /*0298*/ 	.word	0x00006e40
        /*029c*/ 	.word	0x00000009
        /*02a0*/ 	.word	0x00000000
        /*02a4*/ 	.short	0x010a
        /*02a6*/ 	.byte	0x3f
	.zero		1


	//   ....[35]....
        /*02a8*/ 	.word	0x00006ed0
        /*02ac*/ 	.word	0x00000006
        /*02b0*/ 	.word	0x00000000
        /*02b4*/ 	.short	0x010a
        /*02b6*/ 	.byte	0x3f
	.zero		1


	//   ....[36]....
        /*02b8*/ 	.word	0x00006f60
        /*02bc*/ 	.word	0x00000003
        /*02c0*/ 	.word	0x00000000
        /*02c4*/ 	.short	0x010a
        /*02c6*/ 	.byte	0x3f
	.zero		1


	//   ....[37]....
        /*02c8*/ 	.word	0x00006fd0
        /*02cc*/ 	.word	0x00000009
        /*02d0*/ 	.word	0x00000000
        /*02d4*/ 	.short	0x010a
        /*02d6*/ 	.byte	0x3f
	.zero		1


	//   ....[38]....
        /*02d8*/ 	.word	0x00007030
        /*02dc*/ 	.word	0x0000000b
        /*02e0*/ 	.word	0x00000000
        /*02e4*/ 	.short	0x010a
        /*02e6*/ 	.byte	0x3f
	.zero		1


	//   ....[39]....
        /*02e8*/ 	.word	0x00007100
        /*02ec*/ 	.word	0x00000015
        /*02f0*/ 	.word	0x00000048
        /*02f4*/ 	.short	0x010a
        /*02f6*/ 	.byte	0x3f
	.zero		1


	//   ....[40]....
        /*02f8*/ 	.word	0x000071d0
        /*02fc*/ 	.word	0x00000007
        /*0300*/ 	.word	0x00000000
        /*0304*/ 	.short	0x010a
        /*0306*/ 	.byte	0x3f
	.zero		1


	//   ....[41]....
        /*0308*/ 	.word	0x00007220
        /*030c*/ 	.word	0x00000008
        /*0310*/ 	.word	0x00000000
        /*0314*/ 	.short	0x010a
        /*0316*/ 	.byte	0x3f
	.zero		1


	//   ....[42]....
        /*0318*/ 	.word	0x00007270
        /*031c*/ 	.word	0x00000009
        /*0320*/ 	.word	0x00000000
        /*0324*/ 	.short	0x010a
        /*0326*/ 	.byte	0x3f
	.zero		1


	//   ....[43]....
        /*0328*/ 	.word	0x000072c0
        /*032c*/ 	.word	0x00000008
        /*0330*/ 	.word	0x00000000
        /*0334*/ 	.short	0x010a
        /*0336*/ 	.byte	0x3f
	.zero		1


	//   ....[44]....
        /*0338*/ 	.word	0x00007310
        /*033c*/ 	.word	0x00000009
        /*0340*/ 	.word	0x00000000
        /*0344*/ 	.short	0x010a
        /*0346*/ 	.byte	0x3f
	.zero		1


	//   ....[45]....
        /*0348*/ 	.word	0x00007360
        /*034c*/ 	.word	0x00000008
        /*0350*/ 	.word	0x00000000
        /*0354*/ 	.short	0x010a
        /*0356*/ 	.byte	0x3f
	.zero		1


	//   ....[46]....
        /*0358*/ 	.word	0x000073b0
        /*035c*/ 	.word	0x00000009
        /*0360*/ 	.word	0x00000000
        /*0364*/ 	.short	0x010a
        /*0366*/ 	.byte	0x3f
	.zero		1


	//   ....[47]....
        /*0368*/ 	.word	0x00007400
        /*036c*/ 	.word	0x00000006
        /*0370*/ 	.word	0x00000000
        /*0374*/ 	.short	0x010a
        /*0376*/ 	.byte	0x3f
	.zero		1


	//----- nvinfo : EIATTR_NUM_MBARRIERS
	.align		4
.L_28:
        /*0378*/ 	.byte	0x03, 0x38
        /*037a*/ 	.short	0x0014


	//----- nvinfo : EIATTR_EXIT_INSTR_OFFSETS
	.align		4
        /*037c*/ 	.byte	0x04, 0x1c
        /*037e*/ 	.short	(.L_30 - .L_29)


	//   ....[0]....
.L_29:
        /*0380*/ 	.word	0x00000a20


	//   ....[1]....
        /*0384*/ 	.word	0x00001200


	//   ....[2]....
        /*0388*/ 	.word	0x00005750


	//   ....[3]....
        /*038c*/ 	.word	0x00005cb0


	//   ....[4]....
        /*0390*/ 	.word	0x00006fb0


	//----- nvinfo : EIATTR_MAX_THREADS
	.align		4
.L_30:
        /*0394*/ 	.byte	0x04, 0x05
        /*0396*/ 	.short	(.L_32 - .L_31)
.L_31:
        /*0398*/ 	.word	0x00000180
        /*039c*/ 	.word	0x00000001
        /*03a0*/ 	.word	0x00000001


	//----- nvinfo : EIATTR_CRS_STACK_SIZE
	.align		4
.L_32:
        /*03a4*/ 	.byte	0x04, 0x1e
        /*03a6*/ 	.short	(.L_34 - .L_33)
.L_33:
        /*03a8*/ 	.word	0x00000000


	//----- nvinfo : EIATTR_CBANK_PARAM_SIZE
	.align		4
.L_34:
        /*03ac*/ 	.byte	0x03, 0x19
        /*03ae*/ 	.short	0x0470


	//----- nvinfo : EIATTR_PARAM_CBANK
	.align		4
        /*03b0*/ 	.byte	0x04, 0x0a
        /*03b2*/ 	.short	(.L_36 - .L_35)
	.align		4
.L_35:
        /*03b4*/ 	.word	index@(.nv.constant0._ZN7cutlass13device_kernelINS_4gemm6kernel13GemmUniversalIN4cute5tupleIJiiiiEEENS1_10collective13CollectiveMmaINS1_37MainloopSm90TmaGmmaWarpSpecializedFP8ILi9ENS5_IJNS4_1CILi2EEENSA_ILi1EEESC_EEENS1_35KernelTmaWarpSpecializedCooperativeEEENS5_IJNSA_ILi128EEENSA_ILi64EEESG_EEENS_12float_e4m3_tENS5_IJlSC_lEEESJ_SK_NS4_8TiledMMAINS4_8MMA_AtomIJNS4_4SM904GMMA30MMA_64x64x32_F32E4M3E4M3_SS_TNILNSO_7ScaleInE1ELSQ_1EEEEEENS4_6LayoutISD_NS5_IJSC_NSA_ILi0EEESU_EEEEENS5_IJNS4_10UnderscoreESX_SX_EEEEENS4_13SM90_TMA_LOADENS4_14ComposedLayoutINS4_7SwizzleILi3ELi4ELi3EEENS4_18smem_ptr_flag_bitsILi8EEENST_INS5_IJNSA_ILi8EEESG_EEENS5_IJSG_SC_EEEEEEEvNS4_8identityENS4_23SM90_TMA_LOAD_MULTICASTES1A_vS1B_EENS_8epilogue10collective6detail29Sm90TmaWarpSpecializedAdapterINS1F_15DefaultEpilogueISJ_SK_SK_NS1E_6thread17LinearCombinationISJ_Li1EffLNS1J_9ScaleType4KindE0ELNS_15FloatRoundStyleE2ESJ_EENS1_15EpilogueDefaultEEEEEvvEEEEvNT_6ParamsE)
        /*03b8*/ 	.short	0x0210
        /*03ba*/ 	.short	0x0470


	//----- nvinfo : EIATTR_SW_WAR
	.align		4
.L_36:
        /*03bc*/ 	.byte	0x04, 0x36
        /*03be*/ 	.short	(.L_38 - .L_37)
.L_37:
        /*03c0*/ 	.word	0x00000008
.L_38:


//--------------------- .nv.callgraph             --------------------------
	.section	.nv.callgraph,"",@"SHT_CUDA_CALLGRAPH"
	.align	4
	.sectionentsize	8
	.align		4
        /*0000*/ 	.word	0x00000000
	.align		4
        /*0004*/ 	.word	0xffffffff
	.align		4
        /*0008*/ 	.word	0x00000000
	.align		4
        /*000c*/ 	.word	0xfffffffe
	.align		4
        /*0010*/ 	.word	0x00000000
	.align		4
        /*0014*/ 	.word	0xfffffffd
	.align		4
        /*0018*/ 	.word	0x00000000
	.align		4
        /*001c*/ 	.word	0xfffffffc


//--------------------- .nv.constant4             --------------------------
	.section	.nv.constant4,"a",@progbits
	.align	8
	.align		8
.nv.constant4:
        /*0000*/ 	.dword	_ZN40_INTERNAL_3095c9c6_4_k_cu_fd3b8815_130824cuda3std3__45__cpo5beginE
	.align		8
        /*0008*/ 	.dword	_ZN40_INTERNAL_3095c9c6_4_k_cu_fd3b8815_130824cuda3std3__45__cpo3endE
	.align		8
        /*0010*/ 	.dword	_ZN40_INTERNAL_3095c9c6_4_k_cu_fd3b8815_130824cuda3std3__45__cpo6cbeginE
	.align		8
        /*0018*/ 	.dword	_ZN40_INTERNAL_3095c9c6_4_k_cu_fd3b8815_130824cuda3std3__45__cpo4cendE
	.align		8
        /*0020*/ 	.dword	_ZN40_INTERNAL_3095c9c6_4_k_cu_fd3b8815_130824cuda3std3__442_GLOBAL__N__3095c9c6_4_k_cu_fd3b8815_130826ignoreE
	.align		8
        /*0028*/ 	.dword	_ZN40_INTERNAL_3095c9c6_4_k_cu_fd3b8815_130824cuda3std3__419piecewise_constructE
	.align		8
        /*0030*/ 	.dword	_ZN40_INTERNAL_3095c9c6_4_k_cu_fd3b8815_130824cuda3std3__48in_placeE
	.align		8
        /*0038*/ 	.dword	_ZN40_INTERNAL_3095c9c6_4_k_cu_fd3b8815_130824cuda3std6ranges3__45__cpo4swapE
	.align		8
        /*0040*/ 	.dword	_ZN40_INTERNAL_3095c9c6_4_k_cu_fd3b8815_130824cuda3std6ranges3__45__cpo9iter_moveE
	.align		8
        /*0048*/ 	.dword	_ZN40_INTERNAL_3095c9c6_4_k_cu_fd3b8815_130824cute7productE
	.align		8
        /*0050*/ 	.dword	_ZN40_INTERNAL_3095c9c6_4_k_cu_fd3b8815_130824cute1_E


//--------------------- .text._ZN7cutlass13device_kernelINS_4gemm6kernel13GemmUniversalIN4cute5tupleIJiiiiEEENS1_10collective13CollectiveMmaINS1_37MainloopSm90TmaGmmaWarpSpecializedFP8ILi9ENS5_IJNS4_1CILi2EEENSA_ILi1EEESC_EEENS1_35KernelTmaWarpSpecializedCooperativeEEENS5_IJNSA_ILi128EEENSA_ILi64EEESG_EEENS_12float_e4m3_tENS5_IJlSC_lEEESJ_SK_NS4_8TiledMMAINS4_8MMA_AtomIJNS4_4SM904GMMA30MMA_64x64x32_F32E4M3E4M3_SS_TNILNSO_7ScaleInE1ELSQ_1EEEEEENS4_6LayoutISD_NS5_IJSC_NSA_ILi0EEESU_EEEEENS5_IJNS4_10UnderscoreESX_SX_EEEEENS4_13SM90_TMA_LOADENS4_14ComposedLayoutINS4_7SwizzleILi3ELi4ELi3EEENS4_18smem_ptr_flag_bitsILi8EEENST_INS5_IJNSA_ILi8EEESG_EEENS5_IJSG_SC_EEEEEEEvNS4_8identityENS4_23SM90_TMA_LOAD_MULTICASTES1A_vS1B_EENS_8epilogue10collective6detail29Sm90TmaWarpSpecializedAdapterINS1F_15DefaultEpilogueISJ_SK_SK_NS1E_6thread17LinearCombinationISJ_Li1EffLNS1J_9ScaleType4KindE0ELNS_15FloatRoundStyleE2ESJ_EENS1_15EpilogueDefaultEEEEEvvEEEEvNT_6ParamsE --------------------------
	.section	.text._ZN7cutlass13device_kernelINS_4gemm6kernel13GemmUniversalIN4cute5tupleIJiiiiEEENS1_10collective13CollectiveMmaINS1_37MainloopSm90TmaGmmaWarpSpecializedFP8ILi9ENS5_IJNS4_1CILi2EEENSA_ILi1EEESC_EEENS1_35KernelTmaWarpSpecializedCooperativeEEENS5_IJNSA_ILi128EEENSA_ILi64EEESG_EEENS_12float_e4m3_tENS5_IJlSC_lEEESJ_SK_NS4_8TiledMMAINS4_8MMA_AtomIJNS4_4SM904GMMA30MMA_64x64x32_F32E4M3E4M3_SS_TNILNSO_7ScaleInE1ELSQ_1EEEEEENS4_6LayoutISD_NS5_IJSC_NSA_ILi0EEESU_EEEEENS5_IJNS4_10UnderscoreESX_SX_EEEEENS4_13SM90_TMA_LOADENS4_14ComposedLayoutINS4_7SwizzleILi3ELi4ELi3EEENS4_18smem_ptr_flag_bitsILi8EEENST_INS5_IJNSA_ILi8EEESG_EEENS5_IJSG_SC_EEEEEEEvNS4_8identityENS4_23SM90_TMA_LOAD_MULTICASTES1A_vS1B_EENS_8epilogue10collective6detail29Sm90TmaWarpSpecializedAdapterINS1F_15DefaultEpilogueISJ_SK_SK_NS1E_6thread17LinearCombinationISJ_Li1EffLNS1J_9ScaleType4KindE0ELNS_15FloatRoundStyleE2ESJ_EENS1_15EpilogueDefaultEEEEEvvEEEEvNT_6ParamsE,"ax",@progbits
	.align	128
.text._ZN7cutlass13device_kernelINS_4gemm6kernel13GemmUniversalIN4cute5tupleIJiiiiEEENS1_10collective13CollectiveMmaINS1_37MainloopSm90TmaGmmaWarpSpecializedFP8ILi9ENS5_IJNS4_1CILi2EEENSA_ILi1EEESC_EEENS1_35KernelTmaWarpSpecializedCooperativeEEENS5_IJNSA_ILi128EEENSA_ILi64EEESG_EEENS_12float_e4m3_tENS5_IJlSC_lEEESJ_SK_NS4_8TiledMMAINS4_8MMA_AtomIJNS4_4SM904GMMA30MMA_64x64x32_F32E4M3E4M3_SS_TNILNSO_7ScaleInE1ELSQ_1EEEEEENS4_6LayoutISD_NS5_IJSC_NSA_ILi0EEESU_EEEEENS5_IJNS4_10UnderscoreESX_SX_EEEEENS4_13SM90_TMA_LOADENS4_14ComposedLayoutINS4_7SwizzleILi3ELi4ELi3EEENS4_18smem_ptr_flag_bitsILi8EEENST_INS5_IJNSA_ILi8EEESG_EEENS5_IJSG_SC_EEEEEEEvNS4_8identityENS4_23SM90_TMA_LOAD_MULTICASTES1A_vS1B_EENS_8epilogue10collective6detail29Sm90TmaWarpSpecializedAdapterINS1F_15DefaultEpilogueISJ_SK_SK_NS1E_6thread17LinearCombinationISJ_Li1EffLNS1J_9ScaleType4KindE0ELNS_15FloatRoundStyleE2ESJ_EENS1_15EpilogueDefaultEEEEEvvEEEEvNT_6ParamsE:
        .type           _ZN7cutlass13device_kernelINS_4gemm6kernel13GemmUniversalIN4cute5tupleIJiiiiEEENS1_10collective13CollectiveMmaINS1_37MainloopSm90TmaGmmaWarpSpecializedFP8ILi9ENS5_IJNS4_1CILi2EEENSA_ILi1EEESC_EEENS1_35KernelTmaWarpSpecializedCooperativeEEENS5_IJNSA_ILi128EEENSA_ILi64EEESG_EEENS_12float_e4m3_tENS5_IJlSC_lEEESJ_SK_NS4_8TiledMMAINS4_8MMA_AtomIJNS4_4SM904GMMA30MMA_64x64x32_F32E4M3E4M3_SS_TNILNSO_7ScaleInE1ELSQ_1EEEEEENS4_6LayoutISD_NS5_IJSC_NSA_ILi0EEESU_EEEEENS5_IJNS4_10UnderscoreESX_SX_EEEEENS4_13SM90_TMA_LOADENS4_14ComposedLayoutINS4_7SwizzleILi3ELi4ELi3EEENS4_18smem_ptr_flag_bitsILi8EEENST_INS5_IJNSA_ILi8EEESG_EEENS5_IJSG_SC_EEEEEEEvNS4_8identityENS4_23SM90_TMA_LOAD_MULTICASTES1A_vS1B_EENS_8epilogue10collective6detail29Sm90TmaWarpSpecializedAdapterINS1F_15DefaultEpilogueISJ_SK_SK_NS1E_6thread17LinearCombinationISJ_Li1EffLNS1J_9ScaleType4KindE0ELNS_15FloatRoundStyleE2ESJ_EENS1_15EpilogueDefaultEEEEEvvEEEEvNT_6ParamsE,@function
        .size           _ZN7cutlass13device_kernelINS_4gemm6kernel13GemmUniversalIN4cute5tupleIJiiiiEEENS1_10collective13CollectiveMmaINS1_37MainloopSm90TmaGmmaWarpSpecializedFP8ILi9ENS5_IJNS4_1CILi2EEENSA_ILi1EEESC_EEENS1_35KernelTmaWarpSpecializedCooperativeEEENS5_IJNSA_ILi128EEENSA_ILi64EEESG_EEENS_12float_e4m3_tENS5_IJlSC_lEEESJ_SK_NS4_8TiledMMAINS4_8MMA_AtomIJNS4_4SM904GMMA30MMA_64x64x32_F32E4M3E4M3_SS_TNILNSO_7ScaleInE1ELSQ_1EEEEEENS4_6LayoutISD_NS5_IJSC_NSA_ILi0EEESU_EEEEENS5_IJNS4_10UnderscoreESX_SX_EEEEENS4_13SM90_TMA_LOADENS4_14ComposedLayoutINS4_7SwizzleILi3ELi4ELi3EEENS4_18smem_ptr_flag_bitsILi8EEENST_INS5_IJNSA_ILi8EEESG_EEENS5_IJSG_SC_EEEEEEEvNS4_8identityENS4_23SM90_TMA_LOAD_MULTICASTES1A_vS1B_EENS_8epilogue10collective6detail29Sm90TmaWarpSpecializedAdapterINS1F_15DefaultEpilogueISJ_SK_SK_NS1E_6thread17LinearCombinationISJ_Li1EffLNS1J_9ScaleType4KindE0ELNS_15FloatRoundStyleE2ESJ_EENS1_15EpilogueDefaultEEEEEvvEEEEvNT_6ParamsE,(.L_x_153 - _ZN7cutlass13device_kernelINS_4gemm6kernel13GemmUniversalIN4cute5tupleIJiiiiEEENS1_10collective13CollectiveMmaINS1_37MainloopSm90TmaGmmaWarpSpecializedFP8ILi9ENS5_IJNS4_1CILi2EEENSA_ILi1EEESC_EEENS1_35KernelTmaWarpSpecializedCooperativeEEENS5_IJNSA_ILi128EEENSA_ILi64EEESG_EEENS_12float_e4m3_tENS5_IJlSC_lEEESJ_SK_NS4_8TiledMMAINS4_8MMA_AtomIJNS4_4SM904GMMA30MMA_64x64x32_F32E4M3E4M3_SS_TNILNSO_7ScaleInE1ELSQ_1EEEEEENS4_6LayoutISD_NS5_IJSC_NSA_ILi0EEESU_EEEEENS5_IJNS4_10UnderscoreESX_SX_EEEEENS4_13SM90_TMA_LOADENS4_14ComposedLayoutINS4_7SwizzleILi3ELi4ELi3EEENS4_18smem_ptr_flag_bitsILi8EEENST_INS5_IJNSA_ILi8EEESG_EEENS5_IJSG_SC_EEEEEEEvNS4_8identityENS4_23SM90_TMA_LOAD_MULTICASTES1A_vS1B_EENS_8epilogue10collective6detail29Sm90TmaWarpSpecializedAdapterINS1F_15DefaultEpilogueISJ_SK_SK_NS1E_6thread17LinearCombinationISJ_Li1EffLNS1J_9ScaleType4KindE0ELNS_15FloatRoundStyleE2ESJ_EENS1_15EpilogueDefaultEEEEEvvEEEEvNT_6ParamsE)
        .other          _ZN7cutlass13device_kernelINS_4gemm6kernel13GemmUniversalIN4cute5tupleIJiiiiEEENS1_10collective13CollectiveMmaINS1_37MainloopSm90TmaGmmaWarpSpecializedFP8ILi9ENS5_IJNS4_1CILi2EEENSA_ILi1EEESC_EEENS1_35KernelTmaWarpSpecializedCooperativeEEENS5_IJNSA_ILi128EEENSA_ILi64EEESG_EEENS_12float_e4m3_tENS5_IJlSC_lEEESJ_SK_NS4_8TiledMMAINS4_8MMA_AtomIJNS4_4SM904GMMA30MMA_64x64x32_F32E4M3E4M3_SS_TNILNSO_7ScaleInE1ELSQ_1EEEEEENS4_6LayoutISD_NS5_IJSC_NSA_ILi0EEESU_EEEEENS5_IJNS4_10UnderscoreESX_SX_EEEEENS4_13SM90_TMA_LOADENS4_14ComposedLayoutINS4_7SwizzleILi3ELi4ELi3EEENS4_18smem_ptr_flag_bitsILi8EEENST_INS5_IJNSA_ILi8EEESG_EEENS5_IJSG_SC_EEEEEEEvNS4_8identityENS4_23SM90_TMA_LOAD_MULTICASTES1A_vS1B_EENS_8epilogue10collective6detail29Sm90TmaWarpSpecializedAdapterINS1F_15DefaultEpilogueISJ_SK_SK_NS1E_6thread17LinearCombinationISJ_Li1EffLNS1J_9ScaleType4KindE0ELNS_15FloatRoundStyleE2ESJ_EENS1_15EpilogueDefaultEEEEEvvEEEEvNT_6ParamsE,@"STO_CUDA_ENTRY STV_DEFAULT"
_ZN7cutlass13device_kernelINS_4gemm6kernel13GemmUniversalIN4cute5tupleIJiiiiEEENS1_10collective13CollectiveMmaINS1_37MainloopSm90TmaGmmaWarpSpecializedFP8ILi9ENS5_IJNS4_1CILi2EEENSA_ILi1EEESC_EEENS1_35KernelTmaWarpSpecializedCooperativeEEENS5_IJNSA_ILi128EEENSA_ILi64EEESG_EEENS_12float_e4m3_tENS5_IJlSC_lEEESJ_SK_NS4_8TiledMMAINS4_8MMA_AtomIJNS4_4SM904GMMA30MMA_64x64x32_F32E4M3E4M3_SS_TNILNSO_7ScaleInE1ELSQ_1EEEEEENS4_6LayoutISD_NS5_IJSC_NSA_ILi0EEESU_EEEEENS5_IJNS4_10UnderscoreESX_SX_EEEEENS4_13SM90_TMA_LOADENS4_14ComposedLayoutINS4_7SwizzleILi3ELi4ELi3EEENS4_18smem_ptr_flag_bitsILi8EEENST_INS5_IJNSA_ILi8EEESG_EEENS5_IJSG_SC_EEEEEEEvNS4_8identityENS4_23SM90_TMA_LOAD_MULTICASTES1A_vS1B_EENS_8epilogue10collective6detail29Sm90TmaWarpSpecializedAdapterINS1F_15DefaultEpilogueISJ_SK_SK_NS1E_6thread17LinearCombinationISJ_Li1EffLNS1J_9ScaleType4KindE0ELNS_15FloatRoundStyleE2ESJ_EENS1_15EpilogueDefaultEEEEEvvEEEEvNT_6ParamsE:
[----:B------:R-:W-:Y:S01]  /*0000*/  LDC R1, c[0x0][0x28] ;  /* 0x00000a00ff017b82 */ /* 0x000fe20000000800 */
[----:B------:R-:W0:Y:S01]  /*0010*/  S2R R0, SR_TID.X ;  /* 0x0000000000007919 */ /* 0x000e220000002100 */
[----:B------:R-:W-:Y:S01]  /*0020*/  ELECT P0, URZ, PT ;  /* 0x00000000003f782f */ /* 0x000fe20003800000 */
[----:B------:R-:W-:Y:S01]  /*0030*/  BSSY B0, `(.L_x_0) ;  /* 0x000000f000007945 */ /* 0x000fe20003800000 */
[--C-:B0-----:R-:W-:Y:S02]  /*0040*/  SHF.R.U32.HI R2, RZ, 0x5, R0.reuse ;  /* 0x00000005ff027819 */ /* 0x101fe40000011600 */
[----:B------:R-:W-:-:S03]  /*0050*/  SHF.R.U32.HI R3, RZ, 0x7, R0 ;  /* 0x00000007ff037819 */ /* 0x000fc60000011600 */
[----:B------:R-:W0:Y:S04]  /*0060*/  SHFL.IDX PT, R7, R2, RZ, 0x1f ;  /* 0x00001fff02077589 */ /* 0x000e2800000e0000 */
[----:B------:R1:W2:Y:S01]  /*0070*/  SHFL.IDX PT, R4, R3, RZ, 0x1f ;  /* 0x00001fff03047589 */ /* 0x0002a200000e0000 */
[----:B0-----:R-:W-:-:S13]  /*0080*/  ISETP.NE.OR P0, PT, R7, RZ, !P0 ;  /* 0x000000ff0700720c */ /* 0x001fda0004705670 */
[----:B-12---:R-:W-:Y:S05]  /*0090*/  @P0 BRA `(.L_x_1) ;  /* 0x0000000000200947 */ /* 0x006fea0003800000 */
[----:B------:R-:W-:Y:S02]  /*00a0*/  ULDC.64 UR4, c[0x0][0x198] ;  /* 0x0000660000047ab9 */ /* 0x000fe40000000a00 */
[----:B------:R-:W-:Y:S02]  /*00b0*/  UIADD3 UR6, UP0, UR4, 0xf0, URZ ;  /* 0x000000f004067890 */ /* 0x000fe4000ff1e03f */
[----:B------:R-:W-:Y:S02]  /*00c0*/  UIADD3 UR4, UP1, UR4, 0x1f0, URZ ;  /* 0x000001f004047890 */ /* 0x000fe4000ff3e03f */
[----:B------:R-:W-:Y:S02]  /*00d0*/  UIADD3.X UR7, URZ, UR5, URZ, UP0, !UPT ;  /* 0x000000053f077290 */ /* 0x000fe400087fe43f */
[----:B------:R-:W-:-:S07]  /*00e0*/  UIADD3.X UR5, URZ, UR5, URZ, UP1, !UPT ;  /* 0x000000053f057290 */ /* 0x000fce0008ffe43f */
[----:B------:R0:W-:Y:S02]  /*00f0*/  UTMACCTL.PF [UR6] ;  /* 0x00000000060079b9 */ /* 0x0001e40008040000 */
[----:B------:R0:W-:Y:S02]  /*0100*/  UTMACCTL.PF [UR4] ;  /* 0x00000000040079b9 */ /* 0x0001e40008040000 */
[----:B0-----:R-:W-:Y:S01]  /*0110*/  NOP ;  /* 0x0000000000007918 */ /* 0x001fe20000000000 */
.L_x_1:
[----:B------:R-:W-:Y:S05]  /*0120*/  BSYNC B0 ;  /* 0x0000000000007941 */ /* 0x000fea0003800000 */
.L_x_0:
[----:B------:R-:W0:Y:S02]  /*0130*/  SHFL.IDX PT, R3, R2, RZ, 0x1f ;  /* 0x00001fff02037589 */ /* 0x000e2400000e0000 */
[----:B0-----:R-:W-:-:S13]  /*0140*/  ISETP.NE.AND P0, PT, R3, RZ, PT ;  /* 0x000000ff0300720c */ /* 0x001fda0003f05270 */
[----:B------:R-:W-:Y:S05]  /*0150*/  @P0 BRA `(.L_x_2) ;  /* 0x00000000008c0947 */ /* 0x000fea0003800000 */
[----:B------:R-:W-:Y:S01]  /*0160*/  ELECT P0, URZ, PT ;  /* 0x00000000003f782f */ /* 0x000fe20003800000 */
[----:B------:R-:W-:-:S12]  /*0170*/  BSSY B0, `(.L_x_2) ;  /* 0x0000021000007945 */ /* 0x000fd80003800000 */
[----:B------:R-:W-:Y:S05]  /*0180*/  @!P0 BRA `(.L_x_3) ;  /* 0x00000000007c8947 */ /* 0x000fea0003800000 */
[----:B------:R-:W0:Y:S01]  /*0190*/  S2UR UR8, SR_CgaCtaId ;  /* 0x00000000000879c3 */ /* 0x000e220000008800 */
[----:B------:R-:W-:Y:S01]  /*01a0*/  UMOV UR4, 0x400 ;  /* 0x0000040000047882 */ /* 0x000fe20000000000 */
[----:B------:R-:W-:Y:S01]  /*01b0*/  UMOV UR5, 0x1 ;  /* 0x0000000100057882 */ /* 0x000fe20000000000 */
[----:B------:R-:W-:Y:S02]  /*01c0*/  UMOV UR6, 0x4 ;  /* 0x0000000400067882 */ /* 0x000fe40000000000 */
[----:B------:R-:W-:-:S04]  /*01d0*/  UIADD3 UR6, -UR6, 0x100000, URZ ;  /* 0x0010000006067890 */ /* 0x000fc8000fffe13f */
[----:B------:R-:W-:Y:S02]  /*01e0*/  USHF.L.U32 UR7, UR6, 0xb, URZ ;  /* 0x0000000b06077899 */ /* 0x000fe4000800063f */
[----:B------:R-:W-:Y:S02]  /*01f0*/  USHF.L.U32 UR6, UR6, 0x1, URZ ;  /* 0x0000000106067899 */ /* 0x000fe4000800063f */
[----:B0-----:R-:W-:Y:S02]  /*0200*/  ULEA UR8, UR8, UR4, 0x18 ;  /* 0x0000000408087291 */ /* 0x001fe4000f8ec03f */
[----:B------:R-:W-:-:S04]  /*0210*/  UIADD3 UR4, -UR5, 0x100000, URZ ;  /* 0x0010000005047890 */ /* 0x000fc8000fffe13f */
[----:B------:R-:W-:Y:S02]  /*0220*/  USHF.L.U32 UR5, UR4, 0xb, URZ ;  /* 0x0000000b04057899 */ /* 0x000fe4000800063f */
[----:B------:R-:W-:Y:S01]  /*0230*/  USHF.L.U32 UR4, UR4, 0x1, URZ ;  /* 0x0000000104047899 */ /* 0x000fe2000800063f */
[----:B------:R-:W0:Y:S11]  /*0240*/  FENCE.VIEW.ASYNC.S ;  /* 0x00000000000073c6 */ /* 0x000e360000000000 */
[----:B0-----:R0:W1:Y:S01]  /*0250*/  SYNCS.EXCH.64 URZ, [UR8], UR4 ;  /* 0x00000004083f75b2 */ /* 0x0010620008000100 */
[----:B------:R0:W2:Y:S01]  /*0260*/  SYNCS.EXCH.64 URZ, [UR8+0x48], UR6 ;  /* 0x00004806083f75b2 */ /* 0x0000a20008000100 */
[----:B------:R0:W3:Y:S01]  /*0270*/  SYNCS.EXCH.64 URZ, [UR8+0x8], UR4 ;  /* 0x00000804083f75b2 */ /* 0x0000e20008000100 */
[----:B------:R0:W4:Y:S01]  /*0280*/  SYNCS.EXCH.64 URZ, [UR8+0x50], UR6 ;  /* 0x00005006083f75b2 */ /* 0x0001220008000100 */
[----:B------:R0:W0:Y:S01]  /*0290*/  SYNCS.EXCH.64 URZ, [UR8+0x10], UR4 ;  /* 0x00001004083f75b2 */ /* 0x0000220008000100 */
        /* <DEDUP_REMOVED lines=13> */
[----:B------:R-:W-:Y:S01]  /*0370*/  NOP ;  /* 0x0000000000007918 */ /* 0x000fe20000000000 */
.L_x_3:
[----:B0-----:R-:W-:Y:S05]  /*0380*/  BSYNC B0 ;  /* 0x0000000000007941 */ /* 0x001fea0003800000 */
.L_x_2:
[----:B------:R-:W-:Y:S01]  /*0390*/  SHF.R.S32.HI R5, RZ, 0x1f, R0 ;  /* 0x0000001fff057819 */ /* 0x000fe20000011400 */
[----:B------:R-:W0:Y:S01]  /*03a0*/  SHFL.IDX PT, R2, R2, RZ, 0x1f ;  /* 0x00001fff02027589 */ /* 0x000e2200000e0000 */
[----:B------:R-:W5:Y:S01]  /*03b0*/  S2UR UR8, SR_CTAID.X ;  /* 0x00000000000879c3 */ /* 0x000f620000002500 */
[----:B------:R-:W-:Y:S02]  /*03c0*/  ELECT P0, URZ, PT ;  /* 0x00000000003f782f */ /* 0x000fe40003800000 */
[----:B------:R-:W-:Y:S01]  /*03d0*/  LEA.HI R5, R5, R0, RZ, 0x7 ;  /* 0x0000000005057211 */ /* 0x000fe200078f38ff */
[----:B------:R-:W1:Y:S01]  /*03e0*/  S2R R8, SR_CTAID.Y ;  /* 0x0000000000087919 */ /* 0x000e620000002600 */
[----:B------:R-:W-:Y:S01]  /*03f0*/  ULDC UR4, c[0x0][0x150] ;  /* 0x0000540000047ab9 */ /* 0x000fe20000000800 */
[----:B------:R-:W-:Y:S01]  /*0400*/  VIADD R16, R4, 0xffffffff ;  /* 0xffffffff04107836 */ /* 0x000fe20000000000 */
[----:B------:R-:W-:Y:S01]  /*0410*/  LOP3.LUT R5, R5, 0xffffff80, RZ, 0xc0, !PT ;  /* 0xffffff8005057812 */ /* 0x000fe200078ec0ff */
[----:B------:R-:W-:Y:S01]  /*0420*/  NOP ;  /* 0x0000000000007918 */ /* 0x000fe20000000000 */
[----:B------:R-:W2:Y:S01]  /*0430*/  LDC R12, c[0x0][0x144] ;  /* 0x00005100ff0c7b82 */ /* 0x000ea20000000800 */
[----:B------:R-:W-:Y:S01]  /*0440*/  NOP ;  /* 0x0000000000007918 */ /* 0x000fe20000000000 */
[----:B------:R-:W-:Y:S01]  /*0450*/  ISETP.GE.U32.AND P6, PT, R16, 0x2, PT ;  /* 0x000000021000780c */ /* 0x000fe20003fc6070 */
[----:B------:R-:W-:Y:S01]  /*0460*/  IMAD.IADD R5, R0, 0x1, -R5 ;  /* 0x0000000100057824 */ /* 0x000fe200078e0a05 */
[----:B------:R-:W-:-:S04]  /*0470*/  ISETP.NE.AND P3, PT, R4, RZ, PT ;  /* 0x000000ff0400720c */ /* 0x000fc80003f65270 */
[----:B------:R-:W-:Y:S01]  /*0480*/  SHF.R.S32.HI R6, RZ, 0x1f, R5 ;  /* 0x0000001fff067819 */ /* 0x000fe20000011405 */
[----:B------:R-:W3:Y:S03]  /*0490*/  LDC R14, c[0x0][0x140] ;  /* 0x00005000ff0e7b82 */ /* 0x000ee60000000800 */
[----:B------:R-:W-:Y:S02]  /*04a0*/  LEA.HI R6, R6, R5, RZ, 0x3 ;  /* 0x0000000506067211 */ /* 0x000fe400078f18ff */
[----:B0-----:R-:W-:Y:S02]  /*04b0*/  ISETP.NE.OR P0, PT, R2, RZ, !P0 ;  /* 0x000000ff0200720c */ /* 0x001fe40004705670 */
[--C-:B------:R-:W-:Y:S02]  /*04c0*/  SHF.R.S32.HI R2, RZ, 0x3, R6.reuse ;  /* 0x00000003ff027819 */ /* 0x100fe40000011406 */
[----:B------:R-:W-:-:S02]  /*04d0*/  SHF.R.S32.HI R11, RZ, 0x1f, R6 ;  /* 0x0000001fff0b7819 */ /* 0x000fc40000011406 */
[----:B------:R-:W-:Y:S02]  /*04e0*/  SHF.R.S32.HI R6, RZ, 0x1f, R3 ;  /* 0x0000001fff067819 */ /* 0x000fe40000011403 */
[----:B-----5:R-:W-:Y:S02]  /*04f0*/  I2FP.F32.U32 R10, UR8 ;  /* 0x00000008000a7c45 */ /* 0x020fe40008201000 */
[----:B------:R-:W-:Y:S02]  /*0500*/  LEA.HI R11, R11, R2, RZ, 0x2 ;  /* 0x000000020b0b7211 */ /* 0x000fe400078f10ff */
[----:B------:R-:W-:Y:S01]  /*0510*/  LEA.HI R6, R6, R3, RZ, 0x2 ;  /* 0x0000000306067211 */ /* 0x000fe200078f10ff */
[----:B------:R-:W-:Y:S01]  /*0520*/  FMUL R10, R10, UR4 ;  /* 0x000000040a0a7c20 */ /* 0x000fe20008400000 */
[----:B------:R-:W-:Y:S01]  /*0530*/  LOP3.LUT R11, R11, 0xfffffffc, RZ, 0xc0, !PT ;  /* 0xfffffffc0b0b7812 */ /* 0x000fe200078ec0ff */
[----:B------:R-:W-:Y:S01]  /*0540*/  VOTEU.ALL UP0, P0 ;  /* 0x00000000003f7886 */ /* 0x000fe20000000000 */
[----:B------:R-:W-:Y:S01]  /*0550*/  LOP3.LUT R6, R6, 0x3ffffffc, RZ, 0xc0, !PT ;  /* 0x3ffffffc06067812 */ /* 0x000fe200078ec0ff */
[----:B------:R-:W-:Y:S01]  /*0560*/  ULDC UR4, c[0x0][0x154] ;  /* 0x0000550000047ab9 */ /* 0x000fe20000000800 */
[----:B-1----:R-:W-:Y:S01]  /*0570*/  I2FP.F32.U32 R13, R8 ;  /* 0x00000008000d7245 */ /* 0x002fe20000201000 */
[----:B------:R-:W0:Y:S01]  /*0580*/  F2I.U32.TRUNC.NTZ R10, R10 ;  /* 0x0000000a000a7305 */ /* 0x000e22000020f000 */
[----:B------:R-:W-:Y:S01]  /*0590*/  IMAD.IADD R11, R2, 0x1, -R11 ;  /* 0x00000001020b7824 */ /* 0x000fe200078e0a0b */
[----:B------:R-:W1:Y:S01]  /*05a0*/  @!UP0 S2UR UR7, SR_CgaCtaId ;  /* 0x00000000000789c3 */ /* 0x000e620000008800 */
[----:B------:R-:W-:-:S02]  /*05b0*/  IMAD.IADD R6, R3, 0x1, -R6 ;  /* 0x0000000103067824 */ /* 0x000fc400078e0a06 */
[----:B------:R-:W-:Y:S01]  /*05c0*/  FMUL R13, R13, UR4 ;  /* 0x000000040d0d7c20 */ /* 0x000fe20008400000 */
[----:B------:R-:W-:Y:S01]  /*05d0*/  UMOV UR4, 0x20 ;  /* 0x0000002000047882 */ /* 0x000fe20000000000 */
[----:B------:R-:W-:Y:S01]  /*05e0*/  @!UP0 UMOV UR6, 0x400 ;  /* 0x0000040000068882 */ /* 0x000fe20000000000 */
[----:B------:R-:W-:Y:S01]  /*05f0*/  IMAD R6, R6, 0x4, R11 ;  /* 0x0000000406067824 */ /* 0x000fe200078e020b */
[----:B------:R-:W-:-:S04]  /*0600*/  @!UP0 UIADD3 UR4, -UR4, 0x100000, URZ ;  /* 0x0010000004048890 */ /* 0x000fc8000fffe13f */
[----:B------:R-:W-:Y:S02]  /*0610*/  @!UP0 USHF.L.U32 UR5, UR4, 0xb, URZ ;  /* 0x0000000b04058899 */ /* 0x000fe4000800063f */
[----:B------:R-:W-:Y:S01]  /*0620*/  @!UP0 USHF.L.U32 UR4, UR4, 0x1, URZ ;  /* 0x0000000104048899 */ /* 0x000fe2000800063f */
[----:B---3--:R-:W-:Y:S01]  /*0630*/  ISETP.EQ.U32.AND P2, PT, R14, 0x1, PT ;  /* 0x000000010e00780c */ /* 0x008fe20003f42070 */
[----:B------:R-:W3:Y:S01]  /*0640*/  LDC R11, c[0x0][0x148] ;  /* 0x00005200ff0b7b82 */ /* 0x000ee20000000800 */
[----:B------:R-:W5:Y:S01]  /*0650*/  F2I.U32.TRUNC.NTZ R13, R13 ;  /* 0x0000000d000d7305 */ /* 0x000f62000020f000 */
[----:B------:R-:W-:Y:S01]  /*0660*/  LEA.HI R2, R6, R6, RZ, 0x1 ;  /* 0x0000000606027211 */ /* 0x000fe200078f08ff */
[----:B------:R-:W-:Y:S01]  /*0670*/  VOTEU.ALL UP1, P0 ;  /* 0x00000000003f7886 */ /* 0x000fe20000020000 */
[----:B0-----:R-:W-:Y:S02]  /*0680*/  IMAD.MOV R15, RZ, RZ, -R10 ;  /* 0x000000ffff0f7224 */ /* 0x001fe400078e0a0a */
[----:B------:R-:W-:-:S02]  /*0690*/  LOP3.LUT R3, R2, 0xfffffffe, RZ, 0xc0, !PT ;  /* 0xfffffffe02037812 */ /* 0x000fc400078ec0ff */
[----:B------:R-:W-:Y:S01]  /*06a0*/  SHF.R.S32.HI R2, RZ, 0x1f, R7 ;  /* 0x0000001fff027819 */ /* 0x000fe20000011407 */
[----:B--2---:R-:W-:Y:S02]  /*06b0*/  IMAD R10, R12, R15, UR8 ;  /* 0x000000080c0a7e24 */ /* 0x004fe4000f8e020f */
[----:B------:R-:W-:Y:S01]  /*06c0*/  IMAD.IADD R3, R6, 0x1, -R3 ;  /* 0x0000000106037824 */ /* 0x000fe200078e0a03 */
[----:B------:R-:W-:-:S04]  /*06d0*/  LEA.HI R2, R2, R7, RZ, 0x2 ;  /* 0x0000000702027211 */ /* 0x000fc800078f10ff */
[----:B------:R-:W-:Y:S01]  /*06e0*/  ISETP.NE.AND P4, PT, R3, R10, PT ;  /* 0x0000000a0300720c */ /* 0x000fe20003f85270 */
[----:B------:R-:W-:Y:S01]  /*06f0*/  IMAD.SHL.U32 R3, R6, 0x4, RZ ;  /* 0x0000000406037824 */ /* 0x000fe200078e00ff */
[----:B------:R-:W-:Y:S01]  /*0700*/  LOP3.LUT R2, R2, 0xfffffffc, RZ, 0xc0, !PT ;  /* 0xfffffffc02027812 */ /* 0x000fe200078ec0ff */
[----:B-----5:R-:W-:Y:S01]  /*0710*/  IMAD.MOV R20, RZ, RZ, -R13 ;  /* 0x000000ffff147224 */ /* 0x020fe200078e0a0d */
[----:B-1----:R-:W-:Y:S02]  /*0720*/  @!UP0 ULEA UR6, UR7, UR6, 0x18 ;  /* 0x0000000607068291 */ /* 0x002fe4000f8ec03f */
[----:B------:R-:W-:Y:S01]  /*0730*/  LOP3.LUT R3, R6, 0xc, R3, 0x78, !PT ;  /* 0x0000000c06037812 */ /* 0x000fe200078e7803 */
[----:B------:R-:W-:Y:S01]  /*0740*/  IMAD.IADD R7, R7, 0x1, -R2 ;  /* 0x0000000107077824 */ /* 0x000fe200078e0a02 */
[----:B------:R-:W-:Y:S01]  /*0750*/  VOTEU.ALL UP0, P0 ;  /* 0x00000000003f7886 */ /* 0x000fe20000000000 */
[----:B---3--:R-:W-:Y:S01]  /*0760*/  IMAD R13, R11, R20, R8 ;  /* 0x000000140b0d7224 */ /* 0x008fe200078e0208 */
[----:B------:R-:W-:Y:S01]  /*0770*/  LOP3.LUT P0, RZ, R5, 0x7, RZ, 0xc0, !PT ;  /* 0x0000000705ff7812 */ /* 0x000fe2000780c0ff */
[----:B------:R-:W-:Y:S01]  /*0780*/  IMAD.MOV.U32 R6, RZ, RZ, 0x1 ;  /* 0x00000001ff067424 */ /* 0x000fe200078e00ff */
[----:B------:R-:W-:-:S02]  /*0790*/  ISETP.NE.AND P1, PT, R7, 0x3, PT ;  /* 0x000000030700780c */ /* 0x000fc40003f25270 */
[----:B------:R-:W-:Y:S02]  /*07a0*/  @P4 LEA.HI R2, R3, R3, RZ, 0x1 ;  /* 0x0000000303024211 */ /* 0x000fe400078f08ff */
[----:B------:R-:W-:Y:S01]  /*07b0*/  ISETP.EQ.OR P1, PT, R7, RZ, !P1 ;  /* 0x000000ff0700720c */ /* 0x000fe20004f22670 */
[----:B------:R-:W0:Y:S02]  /*07c0*/  FENCE.VIEW.ASYNC.S ;  /* 0x00000000000073c6 */ /* 0x000e240000000000 */
[----:B0-----:R0:W1:Y:S01]  /*07d0*/  @!UP0 SYNCS.EXCH.64 URZ, [UR6+0xa0], UR4 ;  /* 0x0000a004063f85b2 */ /* 0x0010620008000100 */
[----:B------:R-:W-:Y:S02]  /*07e0*/  @P4 SHF.R.S32.HI R2, RZ, 0x1, R2 ;  /* 0x00000001ff024819 */ /* 0x000fe40000011402 */
[----:B------:R-:W-:Y:S02]  /*07f0*/  ISETP.LT.U32.AND P0, PT, R3, 0x2, !P0 ;  /* 0x000000020300780c */ /* 0x000fe40004701070 */
[----:B------:R-:W-:-:S02]  /*0800*/  @P4 ISETP.NE.AND P5, PT, R2, R13, PT ;  /* 0x0000000d0200420c */ /* 0x000fc40003fa5270 */
[----:B------:R-:W-:Y:S02]  /*0810*/  ISETP.EQ.AND P1, PT, R4, RZ, P1 ;  /* 0x000000ff0400720c */ /* 0x000fe40000f22270 */
[----:B------:R-:W-:Y:S02]  /*0820*/  SEL R5, RZ, 0x1, !P0 ;  /* 0x00000001ff057807 */ /* 0x000fe40004000000 */
[----:B------:R-:W-:Y:S02]  /*0830*/  @P4 SEL R6, RZ, 0x1, P5 ;  /* 0x00000001ff064807 */ /* 0x000fe40002800000 */
[----:B------:R-:W-:Y:S02]  /*0840*/  SEL R2, RZ, 0x1, !P1 ;  /* 0x00000001ff027807 */ /* 0x000fe40004800000 */
[----:B------:R-:W-:Y:S01]  /*0850*/  LOP3.LUT R6, R6, R5, RZ, 0xc0, !PT ;  /* 0x0000000506067212 */ /* 0x000fe200078ec0ff */
[----:B------:R0:W2:Y:S01]  /*0860*/  @!UP1 SYNCS.EXCH.64 URZ, [UR6+0xa8], UR4 ;  /* 0x0000a804063f95b2 */ /* 0x0000a20008000100 */
[----:B------:R-:W-:Y:S01]  /*0870*/  SEL R2, R2, 0x2, P6 ;  /* 0x0000000202027807 */ /* 0x000fe20003000000 */
[----:B------:R-:W-:Y:S01]  /*0880*/  NOP ;  /* 0x0000000000007918 */ /* 0x000fe20000000000 */
[----:B------:R-:W-:Y:S05]  /*0890*/  @!P2 BRA `(.L_x_4) ;  /* 0x000000000008a947 */ /* 0x000fea0003800000 */
[----:B-12-4-:R-:W-:Y:S01]  /*08a0*/  UCGABAR_ARV ;  /* 0x00000000000079c7 */ /* 0x016fe20008000000 */
[----:B------:R-:W-:Y:S05]  /*08b0*/  BRA `(.L_x_5) ;  /* 0x0000000000047947 */ /* 0x000fea0003800000 */
.L_x_4:
[----:B-12-4-:R-:W-:Y:S01]  /*08c0*/  NOP ;  /* 0x0000000000007918 */ /* 0x016fe20000000000 */
.L_x_5:
[----:B------:R-:W1:Y:S01]  /*08d0*/  LDC R4, c[0x0][0x65c] ;  /* 0x00019700ff047b82 */ /* 0x000e620000000800 */
[----:B------:R-:W-:Y:S01]  /*08e0*/  IMAD.MOV.U32 R5, RZ, RZ, RZ ;  /* 0x000000ffff057224 */ /* 0x000fe200078e00ff */
[----:B-1----:R-:W-:Y:S01]  /*08f0*/  ISETP.NE.AND P4, PT, R4, 0x1, PT ;  /* 0x000000010400780c */ /* 0x002fe20003f85270 */
[----:B------:R-:W-:-:S12]  /*0900*/  IMAD.U32 R4, RZ, RZ, UR8 ;  /* 0x00000008ff047e24 */ /* 0x000fd8000f8e00ff */
[----:B------:R-:W1:Y:S01]  /*0910*/  @P4 LDC R15, c[0x0][0x10] ;  /* 0x00000400ff0f4b82 */ /* 0x000e620000000800 */
[----:B------:R-:W-:Y:S02]  /*0920*/  @P4 IMAD.MOV.U32 R9, RZ, RZ, RZ ;  /* 0x000000ffff094224 */ /* 0x000fe400078e00ff */
[----:B------:R-:W-:-:S05]  /*0930*/  @P4 IMAD.MOV.U32 R17, RZ, RZ, RZ ;  /* 0x000000ffff114224 */ /* 0x000fca00078e00ff */
[----:B------:R-:W2:Y:S01]  /*0940*/  @!P4 LDC R13, c[0x0][0xc] ;  /* 0x00000300ff0dcb82 */ /* 0x000ea20000000800 */
[----:B-1----:R-:W-:-:S04]  /*0950*/  @P4 IMAD.WIDE.U32 R14, R15, UR8, R8 ;  /* 0x000000080f0e4c25 */ /* 0x002fc8000f8e0008 */
[----:B--2---:R-:W-:-:S04]  /*0960*/  @!P4 IMAD.WIDE.U32 R12, R8, R13, R4 ;  /* 0x0000000d080cc225 */ /* 0x004fc800078e0004 */
[----:B------:R-:W-:Y:S02]  /*0970*/  @P4 IMAD.MOV.U32 R4, RZ, RZ, R14 ;  /* 0x000000ffff044224 */ /* 0x000fe400078e000e */
[----:B------:R-:W-:Y:S02]  /*0980*/  @P4 IMAD.IADD R5, R15, 0x1, R17 ;  /* 0x000000010f054824 */ /* 0x000fe400078e0211 */
[----:B------:R-:W-:Y:S02]  /*0990*/  @!P4 IMAD.MOV.U32 R4, RZ, RZ, R12 ;  /* 0x000000ffff04c224 */ /* 0x000fe400078e000c */
[----:B------:R-:W-:Y:S01]  /*09a0*/  @!P4 IMAD.MOV.U32 R5, RZ, RZ, R13 ;  /* 0x000000ffff05c224 */ /* 0x000fe200078e000d */
[----:B------:R-:W-:Y:S06]  /*09b0*/  @!P2 BRA `(.L_x_6) ;  /* 0x00000000000ca947 */ /* 0x000fec0003800000 */
[----:B------:R-:W-:Y:S01]  /*09c0*/  UCGABAR_WAIT ;  /* 0x0000000000007dc7 */ /* 0x000fe20008000000 */
[----:B------:R-:W-:Y:S01]  /*09d0*/  CCTL.IVALL ;  /* 0x00000000ff00798f */ /* 0x000fe20002000000 */
[----:B------:R-:W-:Y:S05]  /*09e0*/  BRA `(.L_x_7) ;  /* 0x0000000000047947 */ /* 0x000fea0003800000 */
.L_x_6:
[----:B------:R-:W-:Y:S06]  /*09f0*/  BAR.SYNC.DEFER_BLOCKING 0x0 ;  /* 0x0000000000007b1d */ /* 0x000fec0000010000 */
.L_x_7:
[----:B------:R-:W-:Y:S05]  /*0a00*/  @!P3 BRA `(.L_x_8) ;  /* 0x0000004c0054b947 */ /* 0x000fea0003800000 */
[----:B------:R-:W-:-:S13]  /*0a10*/  ISETP.GT.U32.AND P0, PT, R16, 0x1, PT ;  /* 0x000000011000780c */ /* 0x000fda0003f04070 */
[----:B0-----:R-:W-:Y:S05]  /*0a20*/  @P0 EXIT ;  /* 0x000000000000094d */ /* 0x001fea0003800000 */
[----:B------:R-:W-:Y:S01]  /*0a30*/  ULDC.64 UR4, c[0x0][0x650] ;  /* 0x0001940000047ab9 */ /* 0x000fe20000000a00 */
[----:B------:R-:W-:Y:S01]  /*0a40*/  PRMT R14, RZ, 0x7610, R14 ;  /* 0x00007610ff0e7816 */ /* 0x000fe2000000000e */
[----:B------:R-:W-:Y:S01]  /*0a50*/  IMAD.MOV.U32 R71, RZ, RZ, -0x1 ;  /* 0xffffffffff477424 */ /* 0x000fe200078e00ff */
[----:B------:R-:W-:Y:S01]  /*0a60*/  ISETP.GE.U32.AND P0, PT, R4, UR4, PT ;  /* 0x0000000404007c0c */ /* 0x000fe2000bf06070 */
[----:B------:R-:W-:Y:S02]  /*0a70*/  IMAD.MOV.U32 R15, RZ, RZ, -0x1 ;  /* 0xffffffffff0f7424 */ /* 0x000fe400078e00ff */
[----:B------:R-:W-:Y:S01]  /*0a80*/  IMAD.MOV.U32 R73, RZ, RZ, -0x1 ;  /* 0xffffffffff497424 */ /* 0x000fe200078e00ff */
[----:B------:R-:W-:-:S13]  /*0a90*/  ISETP.GE.U32.AND.EX P0, PT, R5, UR5, PT, P0 ;  /* 0x0000000505007c0c */ /* 0x000fda000bf06100 */
[----:B------:R-:W-:Y:S05]  /*0aa0*/  @P0 BRA `(.L_x_9) ;  /* 0x0000000400240947 */ /* 0x000fea0003800000 */
[----:B------:R-:W0:Y:S01]  /*0ab0*/  LDC.64 R22, c[0x0][0x628] ;  /* 0x00018a00ff167b82 */ /* 0x000e220000000a00 */
[----:B------:R-:W-:Y:S02]  /*0ac0*/  IMAD.MOV.U32 R12, RZ, RZ, R4 ;  /* 0x000000ffff0c7224 */ /* 0x000fe400078e0004 */
[----:B------:R-:W-:-:S05]  /*0ad0*/  IMAD.MOV.U32 R13, RZ, RZ, R5 ;  /* 0x000000ffff0d7224 */ /* 0x000fca00078e0005 */
[----:B------:R-:W1:Y:S08]  /*0ae0*/  LDC R18, c[0x0][0x630] ;  /* 0x00018c00ff127b82 */ /* 0x000e700000000800 */
[----:B------:R-:W2:Y:S01]  /*0af0*/  LDC.64 R24, c[0x0][0x620] ;  /* 0x00018800ff187b82 */ /* 0x000ea20000000a00 */
[----:B0-----:R-:W-:-:S04]  /*0b00*/  ISETP.NE.U32.AND P0, PT, R22, RZ, PT ;  /* 0x000000ff1600720c */ /* 0x001fc80003f05070 */
[----:B------:R-:W-:-:S13]  /*0b10*/  ISETP.NE.AND.EX P0, PT, R23, RZ, PT, P0 ;  /* 0x000000ff1700720c */ /* 0x000fda0003f05300 */
[----:B-12---:R-:W-:Y:S05]  /*0b20*/  @!P0 BRA `(.L_x_10) ;  /* 0x0000000000288947 */ /* 0x006fea0003800000 */
[----:B------:R-:W0:Y:S02]  /*0b30*/  LDC R7, c[0x0][0x634] ;  /* 0x00018d00ff077b82 */ /* 0x000e240000000800 */
[----:B0-----:R-:W-:-:S05]  /*0b40*/  IADD3 R7, P0, R4, R7, RZ ;  /* 0x0000000704077210 */ /* 0x001fca0007f1e0ff */
[----:B------:R-:W-:-:S04]  /*0b50*/  IMAD.X R19, RZ, RZ, R5, P0 ;  /* 0x000000ffff137224 */ /* 0x000fc800000e0605 */
[----:B------:R-:W-:-:S04]  /*0b60*/  IMAD.WIDE.U32 R12, R19, R22, RZ ;  /* 0x00000016130c7225 */ /* 0x000fc800078e00ff */
[----:B------:R-:W-:-:S04]  /*0b70*/  IMAD.WIDE.U32 R14, P0, R7, R23, R12 ;  /* 0x00000017070e7225 */ /* 0x000fc8000780000c */
[----:B------:R-:W-:-:S04]  /*0b80*/  IMAD.WIDE.U32 R12, R7, R22, RZ ;  /* 0x00000016070c7225 */ /* 0x000fc800078e00ff */
[----:B------:R-:W-:Y:S01]  /*0b90*/  IMAD.X R17, RZ, RZ, RZ, P0 ;  /* 0x000000ffff117224 */ /* 0x000fe200000e06ff */
[----:B------:R-:W-:Y:S01]  /*0ba0*/  IADD3 RZ, P0, R13, R14, RZ ;  /* 0x0000000e0dff7210 */ /* 0x000fe20007f1e0ff */
[----:B------:R-:W-:-:S04]  /*0bb0*/  IMAD.MOV.U32 R16, RZ, RZ, R15 ;  /* 0x000000ffff107224 */ /* 0x000fc800078e000f */
[----:B------:R-:W-:-:S08]  /*0bc0*/  IMAD.WIDE.U32.X R12, R19, R23, R16, P0 ;  /* 0x00000017130c7225 */ /* 0x000fd000000e0410 */
.L_x_10:
[----:B------:R-:W0:Y:S01]  /*0bd0*/  LDC.64 R28, c[0x0][0x640] ;  /* 0x00019000ff1c7b82 */ /* 0x000e220000000a00 */
[--C-:B------:R-:W-:Y:S01]  /*0be0*/  SHF.R.U64 R73, R12, R18, R13.reuse ;  /* 0x000000120c497219 */ /* 0x100fe2000000120d */
[----:B------:R-:W-:Y:S01]  /*0bf0*/  IMAD R27, R11, R20, R8 ;  /* 0x000000140b1b7224 */ /* 0x000fe200078e0208 */
[----:B------:R-:W-:Y:S01]  /*0c00*/  SHF.R.U32.HI R7, RZ, R18, R13 ;  /* 0x00000012ff077219 */ /* 0x000fe2000001160d */
[----:B------:R-:W-:Y:S01]  /*0c10*/  IMAD.MOV.U32 R23, RZ, RZ, 0x1 ;  /* 0x00000001ff177424 */ /* 0x000fe200078e00ff */
[----:B------:R-:W-:-:S03]  /*0c20*/  IADD3 R9, P0, RZ, -R73, RZ ;  /* 0x80000049ff097210 */ /* 0x000fc60007f1e0ff */
[----:B------:R-:W1:Y:S02]  /*0c30*/  LDC R22, c[0x0][0x618] ;  /* 0x00018600ff167b82 */ /* 0x000e640000000800 */
[----:B------:R-:W-:Y:S02]  /*0c40*/  IMAD.X R7, RZ, RZ, ~R7, P0 ;  /* 0x000000ffff077224 */ /* 0x000fe400000e0e07 */
[----:B------:R-:W-:-:S04]  /*0c50*/  IMAD.WIDE.U32 R12, R9, R24, R4 ;  /* 0x00000018090c7225 */ /* 0x000fc800078e0004 */
[----:B------:R-:W2:Y:S01]  /*0c60*/  LDC R18, c[0x0][0x608] ;  /* 0x00018200ff127b82 */ /* 0x000ea20000000800 */
[----:B------:R-:W-:Y:S02]  /*0c70*/  IMAD R14, R7, R24, RZ ;  /* 0x00000018070e7224 */ /* 0x000fe400078e02ff */
[----:B------:R-:W-:Y:S02]  /*0c80*/  IMAD.MOV.U32 R7, RZ, RZ, -0x1 ;  /* 0xffffffffff077424 */ /* 0x000fe400078e00ff */
[----:B------:R-:W-:-:S03]  /*0c90*/  IMAD R9, R9, R25, R14 ;  /* 0x0000001909097224 */ /* 0x000fc600078e020e */
[----:B------:R-:W3:Y:S01]  /*0ca0*/  LDC R26, c[0x0][0x658] ;  /* 0x00019600ff1a7b82 */ /* 0x000ee20000000800 */
[----:B------:R-:W-:Y:S01]  /*0cb0*/  IMAD.IADD R9, R13, 0x1, R9 ;  /* 0x000000010d097824 */ /* 0x000fe200078e0209 */
[----:B0-----:R-:W-:-:S04]  /*0cc0*/  ISETP.NE.U32.AND P0, PT, R28, RZ, PT ;  /* 0x000000ff1c00720c */ /* 0x001fc80003f05070 */
[----:B------:R-:W-:Y:S02]  /*0cd0*/  ISETP.NE.AND.EX P0, PT, R29, RZ, PT, P0 ;  /* 0x000000ff1d00720c */ /* 0x000fe40003f05300 */
[----:B------:R-:W0:Y:S01]  /*0ce0*/  LDC R24, c[0x0][0x600] ;  /* 0x00018000ff187b82 */ /* 0x000e220000000800 */
[-CC-:B-1----:R-:W-:Y:S02]  /*0cf0*/  SHF.R.U64 R16, R12, R22.reuse, R9.reuse ;  /* 0x000000160c107219 */ /* 0x182fe40000001209 */
[----:B------:R-:W-:-:S05]  /*0d00*/  SHF.R.U32.HI R9, RZ, R22, R9 ;  /* 0x00000016ff097219 */ /* 0x000fca0000011609 */
[----:B------:R-:W1:Y:S01]  /*0d10*/  LDC R19, c[0x0][0x648] ;  /* 0x00019200ff137b82 */ /* 0x000e620000000800 */
[-CC-:B--2---:R-:W-:Y:S02]  /*0d20*/  SHF.R.U64 R22, R16, R18.reuse, R9.reuse ;  /* 0x0000001210167219 */ /* 0x184fe40000001209 */
[----:B------:R-:W-:-:S05]  /*0d30*/  SHF.R.U32.HI R9, RZ, R18, R9 ;  /* 0x00000012ff097219 */ /* 0x000fca0000011609 */
[----:B------:R-:W2:Y:S01]  /*0d40*/  LDC R21, c[0x0][0x638] ;  /* 0x00018e00ff157b82 */ /* 0x000ea20000000800 */
[-CC-:B---3--:R-:W-:Y:S02]  /*0d50*/  SHF.R.U64 R18, R22, R26.reuse, R9.reuse ;  /* 0x0000001a16127219 */ /* 0x188fe40000001209 */
[-C--:B------:R-:W-:Y:S02]  /*0d60*/  SHF.L.U32 R7, R7, R26.reuse, RZ ;  /* 0x0000001a07077219 */ /* 0x080fe400000006ff */
[----:B------:R-:W-:Y:S01]  /*0d70*/  SHF.R.U32.HI R9, RZ, R26, R9 ;  /* 0x0000001aff097219 */ /* 0x000fe20000011609 */
[----:B------:R-:W-:Y:S01]  /*0d80*/  IMAD.MOV.U32 R8, RZ, RZ, R18 ;  /* 0x000000ffff087224 */ /* 0x000fe200078e0012 */
[----:B------:R-:W-:Y:S01]  /*0d90*/  LOP3.LUT R11, RZ, R7, RZ, 0x33, !PT ;  /* 0x00000007ff0b7212 */ /* 0x000fe200078e33ff */
[----:B------:R-:W3:Y:S01]  /*0da0*/  LDC R25, c[0x0][0x610] ;  /* 0x00018400ff197b82 */ /* 0x000ee20000000800 */
[----:B------:R-:W-:Y:S05]  /*0db0*/  @!P0 BRA `(.L_x_11) ;  /* 0x0000000000288947 */ /* 0x000fea0003800000 */
[----:B------:R-:W4:Y:S02]  /*0dc0*/  LDC R7, c[0x0][0x64c] ;  /* 0x00019300ff077b82 */ /* 0x000f240000000800 */
[----:B----4-:R-:W-:-:S05]  /*0dd0*/  IADD3 R7, P0, R18, R7, RZ ;  /* 0x0000000712077210 */ /* 0x010fca0007f1e0ff */
        /* <DEDUP_REMOVED lines=8> */
.L_x_11:
[----:B-1----:R-:W-:Y:S01]  /*0e60*/  SHF.R.U64 R9, R8, R19, R9 ;  /* 0x0000001308097219 */ /* 0x002fe20000001209 */
[----:B------:R-:W-:Y:S01]  /*0e70*/  IMAD.MOV.U32 R14, RZ, RZ, 0x1 ;  /* 0x00000001ff0e7424 */ /* 0x000fe200078e00ff */
[----:B------:R-:W-:Y:S01]  /*0e80*/  LOP3.LUT R8, R22, R11, RZ, 0xc0, !PT ;  /* 0x0000000b16087212 */ /* 0x000fe200078ec0ff */
[----:B0-----:R-:W-:Y:S01]  /*0e90*/  VIADD R11, R24, 0xffffffff ;  /* 0xffffffff180b7836 */ /* 0x001fe20000000000 */
[----:B------:R-:W-:Y:S01]  /*0ea0*/  SHF.L.U32 R7, R23, R26, RZ ;  /* 0x0000001a17077219 */ /* 0x000fe200000006ff */
[----:B------:R-:W-:Y:S01]  /*0eb0*/  IMAD.MOV R12, RZ, RZ, -R9 ;  /* 0x000000ffff0c7224 */ /* 0x000fe200078e0a09 */
[----:B------:R-:W-:Y:S02]  /*0ec0*/  SEL R10, R10, R27, !P4 ;  /* 0x0000001b0a0a7207 */ /* 0x000fe40006000000 */
[----:B------:R-:W-:Y:S01]  /*0ed0*/  LOP3.LUT R11, R16, R11, RZ, 0xc0, !PT ;  /* 0x0000000b100b7212 */ /* 0x000fe200078ec0ff */
[----:B------:R-:W-:Y:S02]  /*0ee0*/  IMAD R9, R7, R9, R8 ;  /* 0x0000000907097224 */ /* 0x000fe400078e0208 */
[----:B--2---:R-:W-:-:S02]  /*0ef0*/  IMAD R7, R12, R21, R18 ;  /* 0x000000150c077224 */ /* 0x004fc400078e0212 */
[----:B---3--:R-:W-:Y:S02]  /*0f00*/  IMAD R10, R9, R25, R10 ;  /* 0x00000019090a7224 */ /* 0x008fe400078e020a */
[----:B------:R-:W-:-:S05]  /*0f10*/  IMAD R7, R7, R24, R11 ;  /* 0x0000001807077224 */ /* 0x000fca00078e020b */
[----:B------:R-:W-:Y:S02]  /*0f20*/  SEL R15, R7, R10, !P4 ;  /* 0x0000000a070f7207 */ /* 0x000fe40006000000 */
[----:B------:R-:W-:-:S07]  /*0f30*/  SEL R71, R10, R7, !P4 ;  /* 0x000000070a477207 */ /* 0x000fce0006000000 */
.L_x_9:
[----:B------:R-:W-:-:S08]  /*0f40*/  NOP ;  /* 0x0000000000007918 */ /* 0x000fd00000000000 */
[----:B------:R-:W0:Y:S02]  /*0f50*/  USETMAXREG.TRY_ALLOC.CTAPOOL UP0, 0xe8 ;  /* 0x000000e8000079c8 */ /* 0x000e240008000600 */
[----:B0-----:R-:W-:-:S13]  /*0f60*/  PLOP3.LUT P0, PT, PT, PT, UP0, 0x80, 0x0 ;  /* 0x000000000000781c */ /* 0x001fda0003f0f008 */
[----:B------:R-:W-:Y:S05]  /*0f70*/  @!P0 BRA `(.L_x_9) ;  /* 0xfffffffc00f08947 */ /* 0x000fea000383ffff */
[----:B------:R-:W-:Y:S01]  /*0f80*/  ULDC.64 UR4, c[0x0][0x598] ;  /* 0x0001660000047ab9 */ /* 0x000fe20000000a00 */
[----:B------:R-:W-:Y:S01]  /*0f90*/  ULDC.64 UR16, c[0x0][0x208] ;  /* 0x0000820000107ab9 */ /* 0x000fe20000000a00 */
[----:B------:R-:W-:-:S04]  /*0fa0*/  ISETP.NE.U32.AND P0, PT, RZ, UR4, PT ;  /* 0x00000004ff007c0c */ /* 0x000fc8000bf05070 */
[----:B------:R-:W-:-:S13]  /*0fb0*/  ISETP.NE.AND.EX P0, PT, RZ, UR5, PT, P0 ;  /* 0x00000005ff007c0c */ /* 0x000fda000bf05300 */
[----:B------:R-:W-:Y:S05]  /*0fc0*/  @!P0 BRA `(.L_x_12) ;  /* 0x00000000001c8947 */ /* 0x000fea0003800000 */
[----:B------:R-:W0:Y:S02]  /*0fd0*/  LDC.64 R8, c[0x0][0x598] ;  /* 0x00016600ff087b82 */ /* 0x000e240000000a00 */
[----:B0-----:R-:W2:Y:S02]  /*0fe0*/  LDG.E.64 R8, desc[UR16][R8.64] ;  /* 0x0000001008087981 */ /* 0x001ea4000c1e1b00 */
[----:B--2---:R-:W-:-:S04]  /*0ff0*/  ISETP.NE.U32.AND P0, PT, R8, RZ, PT ;  /* 0x000000ff0800720c */ /* 0x004fc80003f05070 */
[----:B------:R-:W-:-:S13]  /*1000*/  ISETP.NE.AND.EX P0, PT, R9, RZ, PT, P0 ;  /* 0x000000ff0900720c */ /* 0x000fda0003f05300 */
[----:B------:R-:W-:Y:S05]  /*1010*/  @!P0 BRA `(.L_x_12) ;  /* 0x0000000000088947 */ /* 0x000fea0003800000 */
[----:B------:R0:W5:Y:S01]  /*1020*/  LD.E R7, desc[UR16][R8.64] ;  /* 0x0000001008077980 */ /* 0x000162000c101900 */
[----:B------:R-:W-:Y:S05]  /*1030*/  BRA `(.L_x_13) ;  /* 0x0000000000207947 */ /* 0x000fea0003800000 */
.L_x_12:
[----:B------:R-:W-:Y:S02]  /*1040*/  ULDC.64 UR4, c[0x0][0x588] ;  /* 0x0001620000047ab9 */ /* 0x000fe40000000a00 */
[----:B------:R-:W-:-:S04]  /*1050*/  ISETP.NE.U32.AND P0, PT, RZ, UR4, PT ;  /* 0x00000004ff007c0c */ /* 0x000fc8000bf05070 */
[----:B------:R-:W-:-:S13]  /*1060*/  ISETP.NE.AND.EX P0, PT, RZ, UR5, PT, P0 ;  /* 0x00000005ff007c0c */ /* 0x000fda000bf05300 */
[----:B------:R-:W-:Y:S05]  /*1070*/  @!P0 BRA `(.L_x_14) ;  /* 0x00000000000c8947 */ /* 0x000fea0003800000 */
[----:B------:R-:W0:Y:S02]  /*1080*/  LDC.64 R8, c[0x0][0x588] ;  /* 0x00016200ff087b82 */ /* 0x000e240000000a00 */
[----:B0-----:R1:W5:Y:S01]  /*1090*/  LDG.E R7, desc[UR16][R8.64] ;  /* 0x0000001008077981 */ /* 0x001362000c1e1900 */
[----:B------:R-:W-:Y:S05]  /*10a0*/  BRA `(.L_x_13) ;  /* 0x0000000000047947 */ /* 0x000fea0003800000 */
.L_x_14:
[----:B------:R-:W2:Y:S02]  /*10b0*/  LDC R7, c[0x0][0x580] ;  /* 0x00016000ff077b82 */ /* 0x000ea40000000800 */
.L_x_13:
[----:B------:R-:W-:Y:S02]  /*10c0*/  ULDC.64 UR4, c[0x0][0x5a0] ;  /* 0x0001680000047ab9 */ /* 0x000fe40000000a00 */
[----:B------:R-:W-:-:S04]  /*10d0*/  ISETP.NE.U32.AND P0, PT, RZ, UR4, PT ;  /* 0x00000004ff007c0c */ /* 0x000fc8000bf05070 */
[----:B------:R-:W-:-:S13]  /*10e0*/  ISETP.NE.AND.EX P0, PT, RZ, UR5, PT, P0 ;  /* 0x00000005ff007c0c */ /* 0x000fda000bf05300 */
[----:B------:R-:W-:Y:S05]  /*10f0*/  @!P0 BRA `(.L_x_15) ;  /* 0x00000000001c8947 */ /* 0x000fea0003800000 */
[----:B01----:R-:W0:Y:S02]  /*1100*/  LDC.64 R8, c[0x0][0x5a0] ;  /* 0x00016800ff087b82 */ /* 0x003e240000000a00 */
[----:B0-----:R-:W3:Y:S02]  /*1110*/  LDG.E.64 R8, desc[UR16][R8.64] ;  /* 0x0000001008087981 */ /* 0x001ee4000c1e1b00 */
[----:B---3--:R-:W-:-:S04]  /*1120*/  ISETP.NE.U32.AND P0, PT, R8, RZ, PT ;  /* 0x000000ff0800720c */ /* 0x008fc80003f05070 */
[----:B------:R-:W-:-:S13]  /*1130*/  ISETP.NE.AND.EX P0, PT, R9, RZ, PT, P0 ;  /* 0x000000ff0900720c */ /* 0x000fda0003f05300 */
[----:B------:R-:W-:Y:S05]  /*1140*/  @!P0 BRA `(.L_x_15) ;  /* 0x0000000000088947 */ /* 0x000fea0003800000 */
[----:B------:R0:W5:Y:S01]  /*1150*/  LD.E R12, desc[UR16][R8.64] ;  /* 0x00000010080c7980 */ /* 0x000162000c101900 */
[----:B------:R-:W-:Y:S05]  /*1160*/  BRA `(.L_x_16) ;  /* 0x0000000000207947 */ /* 0x000fea0003800000 */
.L_x_15:
[----:B------:R-:W-:Y:S02]  /*1170*/  ULDC.64 UR4, c[0x0][0x590] ;  /* 0x0001640000047ab9 */ /* 0x000fe40000000a00 */
[----:B------:R-:W-:-:S04]  /*1180*/  ISETP.NE.U32.AND P0, PT, RZ, UR4, PT ;  /* 0x00000004ff007c0c */ /* 0x000fc8000bf05070 */
[----:B------:R-:W-:-:S13]  /*1190*/  ISETP.NE.AND.EX P0, PT, RZ, UR5, PT, P0 ;  /* 0x00000005ff007c0c */ /* 0x000fda000bf05300 */
[----:B------:R-:W-:Y:S05]  /*11a0*/  @!P0 BRA `(.L_x_17) ;  /* 0x00000000000c8947 */ /* 0x000fea0003800000 */
[----:B------:R-:W3:Y:S02]  /*11b0*/  LDC.64 R12, c[0x0][0x590] ;  /* 0x00016400ff0c7b82 */ /* 0x000ee40000000a00 */
[----:B---3--:R3:W5:Y:S01]  /*11c0*/  LDG.E R12, desc[UR16][R12.64] ;  /* 0x000000100c0c7981 */ /* 0x008762000c1e1900 */
[----:B------:R-:W-:Y:S05]  /*11d0*/  BRA `(.L_x_16) ;  /* 0x0000000000047947 */ /* 0x000fea0003800000 */
.L_x_17:
[----:B------:R-:W4:Y:S02]  /*11e0*/  LDC R12, c[0x0][0x584] ;  /* 0x00016100ff0c7b82 */ /* 0x000f240000000800 */
.L_x_16:
[----:B------:R-:W-:-:S13]  /*11f0*/  LOP3.LUT P0, RZ, R14, 0xff, RZ, 0xc0, !PT ;  /* 0x000000ff0eff7812 */ /* 0x000fda000780c0ff */
[----:B------:R-:W-:Y:S05]  /*1200*/  @!P0 EXIT ;  /* 0x000000000000894d */ /* 0x000fea0003800000 */
[----:B------:R-:W-:Y:S01]  /*1210*/  ULDC UR4, c[0x0][0x28c] ;  /* 0x0000a30000047ab9 */ /* 0x000fe20000000800 */
[----:B------:R-:W-:Y:S01]  /*1220*/  LOP3.LUT R81, R2, 0x1, RZ, 0xfc, !PT ;  /* 0x0000000102517812 */ /* 0x000fe200078efcff */
[----:B------:R-:W-:-:S04]  /*1230*/  UIADD3 UR4, UR4, 0x7f, URZ ;  /* 0x0000007f04047890 */ /* 0x000fc8000fffe03f */
[----:B------:R-:W-:-:S04]  /*1240*/  USHF.R.S32.HI UR5, URZ, 0x1f, UR4 ;  /* 0x0000001f3f057899 */ /* 0x000fc80008011404 */
[----:B------:R-:W-:-:S03]  /*1250*/  ULEA.HI UR5, UR5, UR4, URZ, 0x7 ;  /* 0x0000000405057291 */ /* 0x000fc6000f8f383f */
[----:B------:R-:W-:Y:S01]  /*1260*/  UMOV UR4, URZ ;  /* 0x0000003f00047c82 */ /* 0x000fe20008000000 */
[----:B------:R-:W-:-:S03]  /*1270*/  USHF.R.S32.HI UR9, URZ, 0x7, UR5 ;  /* 0x000000073f097899 */ /* 0x000fc60008011405 */
[----:B------:R-:W-:-:S09]  /*1280*/  UMOV UR5, URZ ;  /* 0x0000003f00057c82 */ /* 0x000fd20008000000 */
.L_x_108:
[----:B01----:R-:W-:Y:S01]  /*1290*/  LOP3.LUT R8, R0, 0x80, RZ, 0xc0, !PT ;  /* 0x0000008000087812 */ /* 0x003fe200078ec0ff */
[----:B------:R-:W0:Y:S01]  /*12a0*/  S2UR UR13, SR_CgaCtaId ;  /* 0x00000000000d79c3 */ /* 0x000e220000008800 */
[----:B------:R-:W-:Y:S01]  /*12b0*/  UMOV UR12, 0x400 ;  /* 0x00000400000c7882 */ /* 0x000fe20000000000 */
[----:B------:R-:W-:Y:S01]  /*12c0*/  UMOV UR6, URZ ;  /* 0x0000003f00067c82 */ /* 0x000fe20008000000 */
[----:B------:R-:W-:Y:S01]  /*12d0*/  SHF.R.U32.HI R8, RZ, 0x7, R8 ;  /* 0x00000007ff087819 */ /* 0x000fe20000011608 */
[----:B------:R-:W-:Y:S01]  /*12e0*/  UMOV UR7, URZ ;  /* 0x0000003f00077c82 */ /* 0x000fe20008000000 */
[----:B------:R-:W-:Y:S01]  /*12f0*/  UMOV UR18, UR5 ;  /* 0x0000000500127c82 */ /* 0x000fe20008000000 */
[----:B------:R-:W-:Y:S01]  /*1300*/  CS2R R16, SRZ ;  /* 0x0000000000107805 */ /* 0x000fe2000001ff00 */
[----:B---3--:R-:W-:Y:S01]  /*1310*/  IMAD.MOV.U32 R13, RZ, RZ, RZ ;  /* 0x000000ffff0d7224 */ /* 0x008fe200078e00ff */
[----:B------:R-:W1:Y:S01]  /*1320*/  LDC R9, c[0x0][0x28c] ;  /* 0x0000a300ff097b82 */ /* 0x000e620000000800 */
[----:B------:R-:W3:Y:S01]  /*1330*/  SHFL.IDX PT, R8, R8, RZ, 0x1f ;  /* 0x00001fff08087589 */ /* 0x000ee200000e0000 */
[----:B------:R-:W-:-:S02]  /*1340*/  CS2R R18, SRZ ;  /* 0x0000000000127805 */ /* 0x000fc4000001ff00 */
[----:B------:R-:W-:Y:S02]  /*1350*/  CS2R R20, SRZ ;  /* 0x0000000000147805 */ /* 0x000fe4000001ff00 */
[----:B------:R-:W-:Y:S02]  /*1360*/  CS2R R22, SRZ ;  /* 0x0000000000167805 */ /* 0x000fe4000001ff00 */
[----:B------:R-:W-:Y:S02]  /*1370*/  CS2R R56, SRZ ;  /* 0x0000000000387805 */ /* 0x000fe4000001ff00 */
[----:B------:R-:W-:Y:S02]  /*1380*/  CS2R R58, SRZ ;  /* 0x00000000003a7805 */ /* 0x000fe4000001ff00 */
[----:B------:R-:W-:Y:S02]  /*1390*/  CS2R R60, SRZ ;  /* 0x00000000003c7805 */ /* 0x000fe4000001ff00 */
[----:B------:R-:W-:-:S02]  /*13a0*/  CS2R R62, SRZ ;  /* 0x00000000003e7805 */ /* 0x000fc4000001ff00 */
[----:B------:R-:W-:Y:S02]  /*13b0*/  CS2R R64, SRZ ;  /* 0x0000000000407805 */ /* 0x000fe4000001ff00 */
[----:B------:R-:W-:Y:S02]  /*13c0*/  CS2R R66, SRZ ;  /* 0x0000000000427805 */ /* 0x000fe4000001ff00 */
[----:B------:R-:W-:Y:S01]  /*13d0*/  CS2R R68, SRZ ;  /* 0x0000000000447805 */ /* 0x000fe2000001ff00 */
[----:B------:R-:W-:Y:S01]  /*13e0*/  IMAD.MOV.U32 R70, RZ, RZ, RZ ;  /* 0x000000ffff467224 */ /* 0x000fe200078e00ff */
[----:B------:R-:W-:Y:S01]  /*13f0*/  CS2R R74, SRZ ;  /* 0x00000000004a7805 */ /* 0x000fe2000001ff00 */
[----:B------:R-:W-:Y:S01]  /*1400*/  IMAD.MOV.U32 R72, RZ, RZ, RZ ;  /* 0x000000ffff487224 */ /* 0x000fe200078e00ff */
[----:B------:R-:W-:Y:S02]  /*1410*/  CS2R R76, SRZ ;  /* 0x00000000004c7805 */ /* 0x000fe4000001ff00 */
[----:B------:R-:W-:Y:S01]  /*1420*/  CS2R R78, SRZ ;  /* 0x00000000004e7805 */ /* 0x000fe2000001ff00 */
[----:B------:R-:W-:Y:S01]  /*1430*/  IMAD.MOV.U32 R80, RZ, RZ, RZ ;  /* 0x000000ffff507224 */ /* 0x000fe200078e00ff */
[----:B----4-:R-:W-:Y:S01]  /*1440*/  CS2R R24, SRZ ;  /* 0x0000000000187805 */ /* 0x010fe2000001ff00 */
[----:B------:R-:W-:Y:S01]  /*1450*/  IMAD.U32 R14, RZ, RZ, UR4 ;  /* 0x00000004ff0e7e24 */ /* 0x000fe2000f8e00ff */
[----:B------:R-:W-:-:S02]  /*1460*/  CS2R R26, SRZ ;  /* 0x00000000001a7805 */ /* 0x000fc4000001ff00 */
[----:B------:R-:W-:Y:S02]  /*1470*/  CS2R R28, SRZ ;  /* 0x00000000001c7805 */ /* 0x000fe4000001ff00 */
[----:B------:R-:W-:Y:S02]  /*1480*/  CS2R R30, SRZ ;  /* 0x00000000001e7805 */ /* 0x000fe4000001ff00 */
[----:B------:R-:W-:Y:S02]  /*1490*/  CS2R R32, SRZ ;  /* 0x0000000000207805 */ /* 0x000fe4000001ff00 */
[----:B-1----:R-:W-:Y:S02]  /*14a0*/  ISETP.GE.AND P0, PT, R9, 0x1, PT ;  /* 0x000000010900780c */ /* 0x002fe40003f06270 */
[----:B------:R-:W-:Y:S02]  /*14b0*/  CS2R R34, SRZ ;  /* 0x0000000000227805 */ /* 0x000fe4000001ff00 */
[----:B---3--:R-:W-:-:S02]  /*14c0*/  R2UR UR8, R8 ;  /* 0x00000000080872ca */ /* 0x008fc400000e0000 */
        /* <DEDUP_REMOVED lines=8> */
[----:B------:R-:W-:Y:S02]  /*1550*/  CS2R R52, SRZ ;  /* 0x0000000000347805 */ /* 0x000fe4000001ff00 */
[----:B------:R-:W-:Y:S01]  /*1560*/  CS2R R54, SRZ ;  /* 0x0000000000367805 */ /* 0x000fe2000001ff00 */
[----:B------:R-:W-:-:S04]  /*1570*/  ULEA.HI UR10, UR8, UR8, URZ, 0x1 ;  /* 0x00000008080a7291 */ /* 0x000fc8000f8f083f */
[----:B------:R-:W-:Y:S02]  /*1580*/  ULOP3.LUT UR11, UR10, 0x7fffe, URZ, 0xc0, !UPT ;  /* 0x0007fffe0a0b7892 */ /* 0x000fe4000f8ec03f */
[----:B0-----:R-:W-:Y:S02]  /*1590*/  ULEA UR10, UR13, UR12, 0x18 ;  /* 0x0000000c0d0a7291 */ /* 0x001fe4000f8ec03f */
[----:B------:R-:W-:-:S03]  /*15a0*/  UIADD3 UR11, UR8, -UR11, URZ ;  /* 0x8000000b080b7290 */ /* 0x000fc6000fffe03f */
[----:B------:R-:W-:Y:S01]  /*15b0*/  UMOV UR8, URZ ;  /* 0x0000003f00087c82 */ /* 0x000fe20008000000 */
[----:B------:R-:W-:-:S04]  /*15c0*/  ULEA UR11, UR11, UR10, 0xd ;  /* 0x0000000a0b0b7291 */ /* 0x000fc8000f8e683f */
[----:B------:R-:W-:-:S04]  /*15d0*/  UIADD3 UR11, UR11, 0x180, URZ ;  /* 0x000001800b0b7890 */ /* 0x000fc8000fffe03f */
[----:B------:R-:W-:-:S04]  /*15e0*/  USHF.R.U32.HI UR11, URZ, 0x4, UR11 ;  /* 0x000000043f0b7899 */ /* 0x000fc8000801160b */
[----:B------:R-:W-:Y:S01]  /*15f0*/  ULOP3.LUT UR11, UR11, 0x3fff, URZ, 0xc0, !UPT ;  /* 0x00003fff0b0b7892 */ /* 0x000fe2000f8ec03f */
[----:B------:R-:W-:Y:S11]  /*1600*/  @!P0 BRA `(.L_x_18) ;  /* 0x0000000400a48947 */ /* 0x000ff60003800000 */
[----:B------:R-:W-:-:S13]  /*1610*/  ISETP.NE.AND P1, PT, R81, 0x3, PT ;  /* 0x000000035100780c */ /* 0x000fda0003f25270 */
[----:B------:R-:W-:Y:S05]  /*1620*/  @!P1 BRA `(.L_x_19) ;  /* 0x0000000000049947 */ /* 0x000fea0003800000 */
[----:B------:R-:W-:Y:S01]  /*1630*/  BPT.TRAP 0x1 ;  /* 0x000000040000795c */ /* 0x000fe20000300000 */
.L_x_19:
[----:B------:R-:W-:Y:S01]  /*1640*/  ULEA UR6, UR5, UR10, 0x3 ;  /* 0x0000000a05067291 */ /* 0x000fe2000f8e183f */
[----:B------:R-:W-:-:S05]  /*1650*/  IMAD.U32 R8, RZ, RZ, UR4 ;  /* 0x00000004ff087e24 */ /* 0x000fca000f8e00ff */
[----:B------:R-:W-:-:S04]  /*1660*/  SHF.L.U32 R8, R8, 0x1f, RZ ;  /* 0x0000001f08087819 */ /* 0x000fc800000006ff */
[----:B------:R0:W1:Y:S01]  /*1670*/  SYNCS.PHASECHK.TRANS64.TRYWAIT P0, [UR6], R8 ;  /* 0x00000008ff0075a7 */ /* 0x0000620008000146 */
[----:B------:R-:W-:Y:S05]  /*1680*/  @!P1 BRA `(.L_x_20) ;  /* 0x0000000000049947 */ /* 0x000fea0003800000 */
[----:B------:R-:W-:Y:S01]  /*1690*/  BPT.TRAP 0x1 ;  /* 0x000000040000795c */ /* 0x000fe20000300000 */
.L_x_20:
[----:B-1----:R-:W-:Y:S05]  /*16a0*/  @P0 BRA `(.L_x_21) ;  /* 0x0000000000080947 */ /* 0x002fea0003800000 */
[----:B------:R-:W1:Y:S02]  /*16b0*/  SYNCS.PHASECHK.TRANS64.TRYWAIT P0, [UR6], R8 ;  /* 0x00000008ff0075a7 */ /* 0x000e640008000146 */
[----:B-1----:R-:W-:Y:S05]  /*16c0*/  @!P0 BRA `(.L_x_22) ;  /* 0x00000058003c8947 */ /* 0x002fea0003800000 */
.L_x_21:
[----:B------:R-:W-:Y:S01]  /*16d0*/  UIADD3 UR6, UR10, 0x24180, URZ ;  /* 0x000241800a067890 */ /* 0x000fe2000fffe03f */
[----:B------:R-:W-:Y:S01]  /*16e0*/  WARPGROUP.ARRIVE ;  /* 0x00000000000079c5 */ /* 0x000fe20000000000 */
[----:B------:R-:W-:Y:S01]  /*16f0*/  ULOP3.LUT UR8, UR11, 0x10000, URZ, 0xfc, !UPT ;  /* 0x000100000b087892 */ /* 0x000fe2000f8efc3f */
[----:B------:R-:W-:Y:S01]  /*1700*/  CS2R R16, SRZ ;  /* 0x0000000000107805 */ /* 0x000fe2000001ff00 */
[----:B------:R-:W-:Y:S01]  /*1710*/  USHF.R.U32.HI UR6, URZ, 0x4, UR6 ;  /* 0x000000043f067899 */ /* 0x000fe20008011606 */
[----:B------:R-:W-:Y:S01]  /*1720*/  IMAD.MOV.U32 R13, RZ, RZ, RZ ;  /* 0x000000ffff0d7224 */ /* 0x000fe200078e00ff */
[----:B------:R-:W-:Y:S01]  /*1730*/  UMOV UR13, 0x40000040 ;  /* 0x40000040000d7882 */ /* 0x000fe20000000000 */
[----:B------:R-:W-:Y:S01]  /*1740*/  UMOV UR15, 0x40000040 ;  /* 0x40000040000f7882 */ /* 0x000fe20000000000 */
[----:B------:R-:W-:Y:S01]  /*1750*/  ULOP3.LUT UR6, UR6, 0x3fff, URZ, 0xc0, !UPT ;  /* 0x00003fff06067892 */ /* 0x000fe2000f8ec03f */
[----:B------:R-:W-:Y:S02]  /*1760*/  CS2R R18, SRZ ;  /* 0x0000000000127805 */ /* 0x000fe4000001ff00 */
[----:B------:R-:W-:-:S02]  /*1770*/  CS2R R20, SRZ ;  /* 0x0000000000147805 */ /* 0x000fc4000001ff00 */
[----:B------:R-:W-:Y:S01]  /*1780*/  CS2R R22, SRZ ;  /* 0x0000000000167805 */ /* 0x000fe2000001ff00 */
[----:B------:R-:W-:Y:S01]  /*1790*/  ULOP3.LUT UR7, UR6, 0x10000, URZ, 0xfc, !UPT ;  /* 0x0001000006077892 */ /* 0x000fe2000f8efc3f */
[----:B------:R-:W-:Y:S01]  /*17a0*/  CS2R R56, SRZ ;  /* 0x0000000000387805 */ /* 0x000fe2000001ff00 */
[----:B------:R-:W-:Y:S01]  /*17b0*/  ULEA UR6, UR5, UR8, 0xa ;  /* 0x0000000805067291 */ /* 0x000fe2000f8e503f */
[----:B------:R-:W-:Y:S01]  /*17c0*/  CS2R R58, SRZ ;  /* 0x00000000003a7805 */ /* 0x000fe2000001ff00 */
[----:B------:R-:W-:Y:S01]  /*17d0*/  ULEA UR7, UR5, UR7, 0x9 ;  /* 0x0000000705077291 */ /* 0x000fe2000f8e483f */
[----:B------:R-:W-:Y:S02]  /*17e0*/  CS2R R60, SRZ ;  /* 0x00000000003c7805 */ /* 0x000fe4000001ff00 */
[----:B------:R-:W-:Y:S02]  /*17f0*/  CS2R R62, SRZ ;  /* 0x00000000003e7805 */ /* 0x000fe4000001ff00 */
[----:B------:R-:W-:-:S02]  /*1800*/  CS2R R64, SRZ ;  /* 0x0000000000407805 */ /* 0x000fc4000001ff00 */
[----:B------:R-:W-:Y:S01]  /*1810*/  CS2R R66, SRZ ;  /* 0x0000000000427805 */ /* 0x000fe2000001ff00 */
[----:B------:R-:W-:Y:S01]  /*1820*/  UMOV UR12, UR6 ;  /* 0x00000006000c7c82 */ /* 0x000fe20008000000 */
[----:B------:R-:W-:Y:S01]  /*1830*/  CS2R R68, SRZ ;  /* 0x0000000000447805 */ /* 0x000fe2000001ff00 */
[----:B------:R-:W-:Y:S01]  /*1840*/  UMOV UR14, UR7 ;  /* 0x00000007000e7c82 */ /* 0x000fe20008000000 */
[----:B------:R-:W-:Y:S01]  /*1850*/  IMAD.MOV.U32 R70, RZ, RZ, RZ ;  /* 0x000000ffff467224 */ /* 0x000fe200078e00ff */
[----:B------:R-:W-:Y:S01]  /*1860*/  QGMMA.64x64x32.F32.E4M3.E4M3 R24, gdesc[UR12], RZ, !UPT ;  /* 0x00e000000c1879f3 */ /* 0x000fe2000c7008ff */
[----:B------:R-:W-:Y:S01]  /*1870*/  UIADD3 UR12, UR6, 0x2, URZ ;  /* 0x00000002060c7890 */ /* 0x000fe2000fffe03f */
[----:B------:R-:W-:Y:S01]  /*1880*/  IMAD.MOV.U32 R72, RZ, RZ, RZ ;  /* 0x000000ffff487224 */ /* 0x000fe200078e00ff */
[----:B------:R-:W-:Y:S01]  /*1890*/  UIADD3 UR14, UR7, 0x2, URZ ;  /* 0x00000002070e7890 */ /* 0x000fe2000fffe03f */
[----:B------:R-:W-:Y:S01]  /*18a0*/  CS2R R74, SRZ ;  /* 0x00000000004a7805 */ /* 0x000fe2000001ff00 */
[----:B------:R-:W-:Y:S01]  /*18b0*/  UMOV UR13, 0x40000040 ;  /* 0x40000040000d7882 */ /* 0x000fe20000000000 */
[----:B------:R-:W-:Y:S01]  /*18c0*/  UMOV UR15, 0x40000040 ;  /* 0x40000040000f7882 */ /* 0x000fe20000000000 */
[----:B------:R-:W-:-:S02]  /*18d0*/  CS2R R76, SRZ ;  /* 0x00000000004c7805 */ /* 0x000fc4000001ff00 */
[----:B------:R-:W-:Y:S01]  /*18e0*/  CS2R R78, SRZ ;  /* 0x00000000004e7805 */ /* 0x000fe2000001ff00 */
[----:B------:R-:W-:Y:S02]  /*18f0*/  IMAD.MOV.U32 R80, RZ, RZ, RZ ;  /* 0x000000ffff507224 */ /* 0x000fe400078e00ff */
[----:B------:R-:W-:Y:S01]  /*1900*/  QGMMA.64x64x32.F32.E4M3.E4M3 R24, gdesc[UR12], R24 ;  /* 0x00e000000c1879f3 */ /* 0x000fe20008700818 */
[----:B------:R-:W-:Y:S02]  /*1910*/  UIADD3 UR12, UR6, 0x4, URZ ;  /* 0x00000004060c7890 */ /* 0x000fe4000fffe03f */
[----:B------:R-:W-:Y:S01]  /*1920*/  UIADD3 UR14, UR7, 0x4, URZ ;  /* 0x00000004070e7890 */ /* 0x000fe2000fffe03f */
[----:B------:R-:W-:Y:S01]  /*1930*/  UMOV UR13, 0x40000040 ;  /* 0x40000040000d7882 */ /* 0x000fe20000000000 */
[----:B------:R-:W-:-:S07]  /*1940*/  UMOV UR15, 0x40000040 ;  /* 0x40000040000f7882 */ /* 0x000fce0000000000 */
[----:B------:R-:W-:Y:S01]  /*1950*/  QGMMA.64x64x32.F32.E4M3.E4M3 R24, gdesc[UR12], R24 ;  /* 0x00e000000c1879f3 */ /* 0x000fe20008700818 */
[----:B------:R-:W-:Y:S02]  /*1960*/  UIADD3 UR14, UR7, 0x6, URZ ;  /* 0x00000006070e7890 */ /* 0x000fe4000fffe03f */
[----:B------:R-:W-:Y:S01]  /*1970*/  UIADD3 UR12, UR6, 0x6, URZ ;  /* 0x00000006060c7890 */ /* 0x000fe2000fffe03f */
[----:B------:R-:W-:Y:S01]  /*1980*/  ULDC UR7, c[0x0][0x50c] ;  /* 0x0001430000077ab9 */ /* 0x000fe20000000800 */
[----:B------:R-:W-:Y:S01]  /*1990*/  UMOV UR13, 0x40000040 ;  /* 0x40000040000d7882 */ /* 0x000fe20000000000 */
[----:B------:R-:W-:Y:S01]  /*19a0*/  UISETP.NE.AND UP0, UPT, UR7, 0x4, UPT ;  /* 0x000000040700788c */ /* 0x000fe2000bf05270 */
[----:B------:R-:W-:Y:S01]  /*19b0*/  UMOV UR15, 0x40000040 ;  /* 0x40000040000f7882 */ /* 0x000fe20000000000 */
[----:B------:R-:W-:Y:S02]  /*19c0*/  UMOV UR6, 0x4 ;  /* 0x0000000400067882 */ /* 0x000fe40000000000 */
[----:B------:R-:W-:-:S06]  /*19d0*/  USEL UR7, URZ, 0x1, UP0 ;  /* 0x000000013f077887 */ /* 0x000fcc0008000000 */
[----:B------:R-:W-:Y:S01]  /*19e0*/  ISETP.NE.AND P0, PT, RZ, UR7, PT ;  /* 0x00000007ff007c0c */ /* 0x000fe2000bf05270 */
[----:B------:R-:W-:-:S12]  /*19f0*/  QGMMA.64x64x32.F32.E4M3.E4M3 R24, gdesc[UR12], R24, gsb0 ;  /* 0x00e000000c1879f3 */ /* 0x000fd80008000818 */
[----:B------:R-:W-:Y:S05]  /*1a00*/  @!P0 BRA `(.L_x_23) ;  /* 0x0000000000888947 */ /* 0x000fea0003800000 */
[----:B------:R-:W-:Y:S02]  /*1a10*/  WARPGROUP.DEPBAR.LE gsb0, 0x0 ;  /* 0x00008000000079c5 */ /* 0x000fe40000010000 */
[----:B------:R-:W-:-:S01]  /*1a20*/  FADD R79, RZ, R24 ;  /* 0x00000018ff4f7221 */ /* 0x000fc20000000000 */
[----:B------:R-:W-:Y:S01]  /*1a30*/  FADD R80, RZ, R25 ;  /* 0x00000019ff507221 */ /* 0x000fe20000000000 */
        /* <DEDUP_REMOVED lines=30> */
[----:B------:R-:W-:-:S06]  /*1c20*/  UMOV UR6, URZ ;  /* 0x0000003f00067c82 */ /* 0x000fcc0008000000 */
.L_x_23:
[----:B------:R-:W-:-:S04]  /*1c30*/  UIADD3 UR18, UR5, 0x1, URZ ;  /* 0x0000000105127890 */ /* 0x000fc8000fffe03f */
[----:B------:R-:W-:-:S04]  /*1c40*/  UISETP.NE.AND UP0, UPT, UR18, 0x9, UPT ;  /* 0x000000091200788c */ /* 0x000fc8000bf05270 */
[----:B------:R-:W-:Y:S02]  /*1c50*/  USEL UR8, URZ, 0x1, UP0 ;  /* 0x000000013f087887 */ /* 0x000fe40008000000 */
[----:B------:R-:W-:Y:S02]  /*1c60*/  USEL UR18, UR18, URZ, UP0 ;  /* 0x0000003f12127287 */ /* 0x000fe40008000000 */
[----:B------:R-:W-:-:S06]  /*1c70*/  ULOP3.LUT UR8, UR4, UR8, URZ, 0x3c, !UPT ;  /* 0x0000000804087292 */ /* 0x000fcc000f8e3c3f */
[----:B------:R-:W-:Y:S01]  /*1c80*/  IMAD.U32 R14, RZ, RZ, UR8 ;  /* 0x00000008ff0e7e24 */ /* 0x000fe2000f8e00ff */
[----:B------:R-:W-:-:S06]  /*1c90*/  UMOV UR8, 0x1 ;  /* 0x0000000100087882 */ /* 0x000fcc0000000000 */
.L_x_18:
[----:B------:R-:W-:-:S04]  /*1ca0*/  UISETP.LT.AND UP0, UPT, UR9, 0x1, UPT ;  /* 0x000000010900788c */ /* 0x000fc8000bf01270 */
[----:B------:R-:W-:-:S04]  /*1cb0*/  USEL UR12, UR9, 0x1, UP0 ;  /* 0x00000001090c7887 */ /* 0x000fc80008000000 */
[----:B------:R-:W-:-:S04]  /*1cc0*/  UIADD3 UR12, UR9, -UR12, URZ ;  /* 0x8000000c090c7290 */ /* 0x000fc8000fffe03f */
[----:B------:R-:W-:-:S06]  /*1cd0*/  UISETP.GE.AND UP0, UPT, UR12, 0x1, UPT ;  /* 0x000000010c00788c */ /* 0x000fcc000bf06270 */
[----:B------:R-:W-:-:S13]  /*1ce0*/  PLOP3.LUT P0, PT, PT, PT, UP0, 0x80, 0x0 ;  /* 0x000000000000781c */ /* 0x000fda0003f0f008 */
[----:B------:R-:W-:Y:S05]  /*1cf0*/  @!P0 BRA `(.L_x_24) ;  /* 0x0000000400b88947 */ /* 0x000fea0003800000 */
[----:B01----:R-:W-:Y:S01]  /*1d00*/  IMAD.U32 R8, RZ, RZ, UR12 ;  /* 0x0000000cff087e24 */ /* 0x003fe2000f8e00ff */
[----:B------:R-:W-:Y:S01]  /*1d10*/  ULDC UR19, c[0x0][0x50c] ;  /* 0x0001430000137ab9 */ /* 0x000fe20000000800 */
[----:B------:R-:W-:-:S07]  /*1d20*/  IMAD.U32 R9, RZ, RZ, UR5 ;  /* 0x00000005ff097e24 */ /* 0x000fce000f8e00ff */
.L_x_32:
[----:B------:R-:W-:-:S13]  /*1d30*/  ISETP.NE.AND P1, PT, R81, 0x3, PT ;  /* 0x000000035100780c */ /* 0x000fda0003f25270 */
[----:B------:R-:W-:Y:S05]  /*1d40*/  @!P1 BRA `(.L_x_25) ;  /* 0x0000000000049947 */ /* 0x000fea0003800000 */
[----:B------:R-:W-:Y:S01]  /*1d50*/  BPT.TRAP 0x1 ;  /* 0x000000040000795c */ /* 0x000fe20000300000 */
.L_x_25:
[----:B------:R-:W0:Y:S01]  /*1d60*/  S2UR UR12, SR_CgaCtaId ;  /* 0x00000000000c79c3 */ /* 0x000e220000008800 */
[----:B------:R-:W-:Y:S01]  /*1d70*/  UMOV UR10, 0x400 ;  /* 0x00000400000a7882 */ /* 0x000fe20000000000 */
[----:B------:R-:W-:Y:S01]  /*1d80*/  SHF.L.U32 R10, R14, 0x1f, RZ ;  /* 0x0000001f0e0a7819 */ /* 0x000fe200000006ff */
[----:B0-----:R-:W-:-:S04]  /*1d90*/  ULEA UR10, UR12, UR10, 0x18 ;  /* 0x0000000a0c0a7291 */ /* 0x001fc8000f8ec03f */
[----:B------:R-:W-:-:S09]  /*1da0*/  ULEA UR12, UR18, UR10, 0x3 ;  /* 0x0000000a120c7291 */ /* 0x000fd2000f8e183f */
[----:B------:R0:W1:Y:S01]  /*1db0*/  SYNCS.PHASECHK.TRANS64.TRYWAIT P0, [UR12], R10 ;  /* 0x0000000aff0075a7 */ /* 0x000062000800014c */
[----:B------:R-:W-:Y:S05]  /*1dc0*/  @!P1 BRA `(.L_x_26) ;  /* 0x0000000000049947 */ /* 0x000fea0003800000 */
[----:B------:R-:W-:Y:S01]  /*1dd0*/  BPT.TRAP 0x1 ;  /* 0x000000040000795c */ /* 0x000fe20000300000 */
.L_x_26:
[----:B-1----:R-:W-:Y:S05]  /*1de0*/  @P0 BRA `(.L_x_27) ;  /* 0x0000000000080947 */ /* 0x002fea0003800000 */
[----:B------:R-:W1:Y:S02]  /*1df0*/  SYNCS.PHASECHK.TRANS64.TRYWAIT P0, [UR12], R10 ;  /* 0x0000000aff0075a7 */ /* 0x000e64000800014c */
[----:B-1----:R-:W-:Y:S05]  /*1e00*/  @!P0 BRA `(.L_x_28) ;  /* 0x0000005000848947 */ /* 0x002fea0003800000 */
.L_x_27:
[----:B------:R-:W-:Y:S01]  /*1e10*/  UIADD3 UR12, UR10, 0x24180, URZ ;  /* 0x000241800a0c7890 */ /* 0x000fe2000fffe03f */
[----:B------:R-:W-:Y:S01]  /*1e20*/  WARPGROUP.ARRIVE ;  /* 0x00000000000079c5 */ /* 0x000fe20000000000 */
[----:B------:R-:W-:Y:S02]  /*1e30*/  UISETP.NE.AND UP0, UPT, UR7, URZ, UPT ;  /* 0x0000003f0700728c */ /* 0x000fe4000bf05270 */
[----:B------:R-:W-:Y:S02]  /*1e40*/  USHF.R.U32.HI UR12, URZ, 0x4, UR12 ;  /* 0x000000043f0c7899 */ /* 0x000fe4000801160c */
[----:B------:R-:W-:Y:S02]  /*1e50*/  USEL UR8, UR8, URZ, !UP0 ;  /* 0x0000003f08087287 */ /* 0x000fe4000c000000 */
[----:B------:R-:W-:Y:S02]  /*1e60*/  ULOP3.LUT UR12, UR12, 0x3fff, URZ, 0xc0, !UPT ;  /* 0x00003fff0c0c7892 */ /* 0x000fe4000f8ec03f */
[----:B------:R-:W-:-:S02]  /*1e70*/  UISETP.NE.U32.AND UP0, UPT, UR8, URZ, UPT ;  /* 0x0000003f0800728c */ /* 0x000fc4000bf05070 */
[----:B------:R-:W-:Y:S02]  /*1e80*/  ULOP3.LUT UR7, UR11, 0x10000, URZ, 0xfc, !UPT ;  /* 0x000100000b077892 */ /* 0x000fe4000f8efc3f */
[----:B------:R-:W-:Y:S02]  /*1e90*/  ULOP3.LUT UR8, UR12, 0x10000, URZ, 0xfc, !UPT ;  /* 0x000100000c087892 */ /* 0x000fe4000f8efc3f */
[----:B------:R-:W-:Y:S02]  /*1ea0*/  ULEA UR7, UR18, UR7, 0xa ;  /* 0x0000000712077291 */ /* 0x000fe4000f8e503f */
[----:B------:R-:W-:Y:S01]  /*1eb0*/  ULEA UR8, UR18, UR8, 0x9 ;  /* 0x0000000812087291 */ /* 0x000fe2000f8e483f */
[----:B------:R-:W-:Y:S01]  /*1ec0*/  UMOV UR13, 0x40000040 ;  /* 0x40000040000d7882 */ /* 0x000fe20000000000 */
[----:B------:R-:W-:Y:S01]  /*1ed0*/  UMOV UR15, 0x40000040 ;  /* 0x40000040000f7882 */ /* 0x000fe20000000000 */
[----:B------:R-:W-:Y:S02]  /*1ee0*/  UIADD3 UR6, UR6, 0x4, URZ ;  /* 0x0000000406067890 */ /* 0x000fe4000fffe03f */
[----:B------:R-:W-:-:S02]  /*1ef0*/  UMOV UR12, UR7 ;  /* 0x00000007000c7c82 */ /* 0x000fc40008000000 */
[----:B------:R-:W-:Y:S02]  /*1f00*/  UMOV UR14, UR8 ;  /* 0x00000008000e7c82 */ /* 0x000fe40008000000 */
[----:B------:R-:W-:Y:S01]  /*1f10*/  QGMMA.64x64x32.F32.E4M3.E4M3 R24, gdesc[UR12], R24, UP0 ;  /* 0x00e000000c1879f3 */ /* 0x000fe2000bf00818 */
[----:B------:R-:W-:Y:S02]  /*1f20*/  UIADD3 UR12, UR7, 0x2, URZ ;  /* 0x00000002070c7890 */ /* 0x000fe4000fffe03f */
[----:B------:R-:W-:Y:S01]  /*1f30*/  UIADD3 UR14, UR8, 0x2, URZ ;  /* 0x00000002080e7890 */ /* 0x000fe2000fffe03f */
[----:B------:R-:W-:Y:S01]  /*1f40*/  UMOV UR13, 0x40000040 ;  /* 0x40000040000d7882 */ /* 0x000fe20000000000 */
[----:B------:R-:W-:Y:S01]  /*1f50*/  UMOV UR15, 0x40000040 ;  /* 0x40000040000f7882 */ /* 0x000fe20000000000 */
[----:B------:R-:W-:-:S06]  /*1f60*/  UISETP.NE.AND UP0, UPT, UR6, UR19, UPT ;  /* 0x000000130600728c */ /* 0x000fcc000bf05270 */
        /* <DEDUP_REMOVED lines=8> */
[----:B------:R-:W-:Y:S01]  /*1ff0*/  UMOV UR13, 0x40000040 ;  /* 0x40000040000d7882 */ /* 0x000fe20000000000 */
[----:B------:R-:W-:Y:S01]  /*2000*/  UMOV UR15, 0x40000040 ;  /* 0x40000040000f7882 */ /* 0x000fe20000000000 */
[----:B------:R-:W-:-:S06]  /*2010*/  USEL UR7, URZ, 0x1, UP0 ;  /* 0x000000013f077887 */ /* 0x000fcc0008000000 */
[----:B------:R-:W-:Y:S01]  /*2020*/  ISETP.NE.AND P0, PT, RZ, UR7, PT ;  /* 0x00000007ff007c0c */ /* 0x000fe2000bf05270 */
[----:B------:R-:W-:Y:S03]  /*2030*/  QGMMA.64x64x32.F32.E4M3.E4M3 R24, gdesc[UR12], R24, gsb0 ;  /* 0x00e000000c1879f3 */ /* 0x000fe60008000818 */
[----:B------:R-:W-:-:S09]  /*2040*/  WARPGROUP.DEPBAR.LE gsb0, 0x1 ;  /* 0x00008000000079c5 */ /* 0x000fd20000010100 */
[----:B------:R-:W-:Y:S05]  /*2050*/  @!P0 BRA `(.L_x_29) ;  /* 0x0000000000888947 */ /* 0x000fea0003800000 */
[----:B------:R-:W-:Y:S02]  /*2060*/  WARPGROUP.DEPBAR.LE gsb0, 0x0 ;  /* 0x00008000000079c5 */ /* 0x000fe40000010000 */
[----:B------:R-:W-:-:S01]  /*2070*/  FADD R79, R24, R79 ;  /* 0x0000004f184f7221 */ /* 0x000fc20000000000 */
[----:B------:R-:W-:Y:S01]  /*2080*/  FADD R80, R25, R80 ;  /* 0x0000005019507221 */ /* 0x000fe20000000000 */
        /* <DEDUP_REMOVED lines=30> */
[----:B------:R-:W-:-:S06]  /*2270*/  UMOV UR6, URZ ;  /* 0x0000003f00067c82 */ /* 0x000fcc0008000000 */
.L_x_29:
[----:B------:R-:W-:Y:S05]  /*2280*/  @!P1 BRA `(.L_x_30) ;  /* 0x0000000000049947 */ /* 0x000fea0003800000 */
[----:B------:R-:W-:Y:S01]  /*2290*/  BPT.TRAP 0x1 ;  /* 0x000000040000795c */ /* 0x000fe20000300000 */
.L_x_30:
[----:B------:R-:W-:-:S13]  /*22a0*/  ISETP.NE.AND P0, PT, R6, RZ, PT ;  /* 0x000000ff0600720c */ /* 0x000fda0003f05270 */
[----:B01----:R-:W-:-:S05]  /*22b0*/  @P0 LEA R10, R9, UR10, 0x3 ;  /* 0x0000000a090a0c11 */ /* 0x003fca000f8e18ff */
[----:B------:R-:W-:-:S05]  /*22c0*/  @P0 VIADD R10, R10, 0x48 ;  /* 0x000000480a0a0836 */ /* 0x000fca0000000000 */
[----:B------:R-:W-:-:S04]  /*22d0*/  @P0 PRMT R10, R3, 0x654, R10 ;  /* 0x00000654030a0816 */ /* 0x000fc8000000000a */
[----:B------:R0:W-:Y:S01]  /*22e0*/  @P0 SYNCS.ARRIVE.TRANS64.RED.A1T0 RZ, [R10+URZ], RZ ;  /* 0x000000ff0aff09a7 */ /* 0x0001e2000810043f */
[----:B------:R-:W-:-:S13]  /*22f0*/  ISETP.GT.U32.AND P0, PT, R2, 0x1, PT ;  /* 0x000000010200780c */ /* 0x000fda0003f04070 */
[----:B0-----:R-:W-:Y:S05]  /*2300*/  @P0 BRA `(.L_x_31) ;  /* 0x0000000000040947 */ /* 0x001fea0003800000 */
[----:B------:R-:W-:Y:S01]  /*2310*/  BPT.TRAP 0x1 ;  /* 0x000000040000795c */ /* 0x000fe20000300000 */
.L_x_31:
[----:B------:R-:W-:Y:S01]  /*2320*/  UIADD3 UR18, UR18, 0x1, URZ ;  /* 0x0000000112127890 */ /* 0x000fe2000fffe03f */
[C---:B------:R-:W-:Y:S01]  /*2330*/  ISETP.GT.AND P1, PT, R8.reuse, 0x1, PT ;  /* 0x000000010800780c */ /* 0x040fe20003f24270 */
[----:B------:R-:W-:Y:S02]  /*2340*/  VIADD R9, R9, 0x1 ;  /* 0x0000000109097836 */ /* 0x000fe40000000000 */
[----:B------:R-:W-:Y:S01]  /*2350*/  UISETP.NE.AND UP0, UPT, UR18, 0x9, UPT ;  /* 0x000000091200788c */ /* 0x000fe2000bf05270 */
[----:B------:R-:W-:Y:S02]  /*2360*/  VIADD R8, R8, 0xffffffff ;  /* 0xffffffff08087836 */ /* 0x000fe40000000000 */
[C---:B------:R-:W-:Y:S01]  /*2370*/  ISETP.NE.AND P0, PT, R9.reuse, 0x9, PT ;  /* 0x000000090900780c */ /* 0x040fe20003f05270 */
[----:B------:R-:W-:Y:S02]  /*2380*/  USEL UR8, URZ, 0x1, UP0 ;  /* 0x000000013f087887 */ /* 0x000fe40008000000 */
[----:B------:R-:W-:Y:S01]  /*2390*/  USEL UR18, UR18, URZ, UP0 ;  /* 0x0000003f12127287 */ /* 0x000fe20008000000 */
[----:B------:R-:W-:-:S03]  /*23a0*/  SEL R9, R9, RZ, P0 ;  /* 0x000000ff09097207 */ /* 0x000fc60000000000 */
[----:B------:R-:W-:Y:S01]  /*23b0*/  LOP3.LUT R14, R14, UR8, RZ, 0x3c, !PT ;  /* 0x000000080e0e7c12 */ /* 0x000fe2000f8e3cff */
[----:B------:R-:W-:Y:S01]  /*23c0*/  UMOV UR8, 0x1 ;  /* 0x0000000100087882 */ /* 0x000fe20000000000 */
[----:B------:R-:W-:Y:S06]  /*23d0*/  @P1 BRA `(.L_x_32) ;  /* 0xfffffff800541947 */ /* 0x000fec000383ffff */
.L_x_24:
[----:B------:R-:W-:Y:S01]  /*23e0*/  UISETP.NE.AND UP0, UPT, UR6, URZ, UPT ;  /* 0x0000003f0600728c */ /* 0x000fe2000bf05270 */
[----:B01----:R-:W0:Y:S03]  /*23f0*/  LDC R8, c[0x0][0x28c] ;  /* 0x0000a300ff087b82 */ /* 0x003e260000000800 */
[----:B------:R-:W-:-:S06]  /*2400*/  USEL UR6, URZ, 0x1, !UP0 ;  /* 0x000000013f067887 */ /* 0x000fcc000c000000 */
[----:B------:R-:W-:Y:S02]  /*2410*/  ISETP.NE.AND P0, PT, RZ, UR6, PT ;  /* 0x00000006ff007c0c */ /* 0x000fe4000bf05270 */
[----:B0-----:R-:W-:-:S11]  /*2420*/  ISETP.GE.AND P1, PT, R8, 0x1, PT ;  /* 0x000000010800780c */ /* 0x001fd60003f26270 */
[----:B------:R-:W-:Y:S05]  /*2430*/  @!P0 BRA `(.L_x_33) ;  /* 0x0000000000848947 */ /* 0x000fea0003800000 */
[----:B------:R-:W-:Y:S02]  /*2440*/  WARPGROUP.DEPBAR.LE gsb0, 0x0 ;  /* 0x00008000000079c5 */ /* 0x000fe40000010000 */
[----:B------:R-:W-:Y:S01]  /*2450*/  FADD R79, R24, R79 ;  /* 0x0000004f184f7221 */ /* 0x000fe20000000000 */
        /* <DEDUP_REMOVED lines=30> */
[----:B------:R-:W-:-:S07]  /*2640*/  FADD R16, R16, R55 ;  /* 0x0000003710107221 */ /* 0x000fce0000000000 */
.L_x_33:
[----:B------:R-:W-:Y:S02]  /*2650*/  WARPGROUP.DEPBAR.LE gsb0, 0x0 ;  /* 0x00008000000079c5 */ /* 0x000fe40000010000 */
[----:B------:R-:W-:Y:S05]  /*2660*/  @!P1 BRA `(.L_x_34) ;  /* 0x0000000000549947 */ /* 0x000fea0003800000 */
[----:B------:R-:W-:-:S13]  /*2670*/  ISETP.NE.AND P0, PT, R81, 0x3, PT ;  /* 0x000000035100780c */ /* 0x000fda0003f05270 */
[----:B------:R-:W-:Y:S05]  /*2680*/  @!P0 BRA `(.L_x_35) ;  /* 0x0000000000048947 */ /* 0x000fea0003800000 */
[----:B------:R-:W-:Y:S01]  /*2690*/  BPT.TRAP 0x1 ;  /* 0x000000040000795c */ /* 0x000fe20000300000 */
.L_x_35:
[----:B------:R-:W-:Y:S01]  /*26a0*/  ISETP.NE.AND P0, PT, R6, RZ, PT ;  /* 0x000000ff0600720c */ /* 0x000fe20003f05270 */
[----:B------:R-:W-:Y:S01]  /*26b0*/  BSSY B0, `(.L_x_36) ;  /* 0x000000e000007945 */ /* 0x000fe20003800000 */
[----:B------:R-:W-:-:S11]  /*26c0*/  ISETP.GT.U32.AND P1, PT, R2, 0x1, PT ;  /* 0x000000010200780c */ /* 0x000fd60003f24070 */
[----:B------:R-:W-:Y:S05]  /*26d0*/  @!P0 BRA `(.L_x_37) ;  /* 0x00000000002c8947 */ /* 0x000fea0003800000 */
[----:B------:R-:W-:-:S04]  /*26e0*/  UISETP.LT.AND UP0, UPT, UR9, 0x1, UPT ;  /* 0x000000010900788c */ /* 0x000fc8000bf01270 */
[----:B------:R-:W-:-:S04]  /*26f0*/  USEL UR8, UR9, 0x1, UP0 ;  /* 0x0000000109087887 */ /* 0x000fc80008000000 */
[----:B------:R-:W-:-:S04]  /*2700*/  UIADD3 UR8, UR5, UR9, -UR8 ;  /* 0x0000000905087290 */ /* 0x000fc8000fffe808 */
[----:B------:R-:W-:-:S04]  /*2710*/  UIMAD.WIDE.U32 UR6, UR8, 0x38e38e39, URZ ;  /* 0x38e38e39080678a5 */ /* 0x000fc8000f8e003f */
[----:B------:R-:W-:-:S04]  /*2720*/  USHF.R.U32.HI UR6, URZ, 0x1, UR7 ;  /* 0x000000013f067899 */ /* 0x000fc80008011607 */
[----:B------:R-:W-:-:S04]  /*2730*/  UIMAD UR8, UR6, -0x9, UR8 ;  /* 0xfffffff7060878a4 */ /* 0x000fc8000f8e0208 */
[----:B------:R-:W-:-:S04]  /*2740*/  ULEA UR8, UR8, UR10, 0x3 ;  /* 0x0000000a08087291 */ /* 0x000fc8000f8e183f */
[----:B------:R-:W-:-:S06]  /*2750*/  UIADD3 UR8, UR8, 0x48, URZ ;  /* 0x0000004808087890 */ /* 0x000fcc000fffe03f */
[----:B------:R-:W-:-:S05]  /*2760*/  IMAD.U32 R8, RZ, RZ, UR8 ;  /* 0x00000008ff087e24 */ /* 0x000fca000f8e00ff */
[----:B------:R-:W-:-:S04]  /*2770*/  PRMT R8, R3, 0x654, R8 ;  /* 0x0000065403087816 */ /* 0x000fc80000000008 */
[----:B------:R0:W-:Y:S03]  /*2780*/  SYNCS.ARRIVE.TRANS64.RED.A1T0 RZ, [R8+URZ], RZ ;  /* 0x000000ff08ff79a7 */ /* 0x0001e6000810043f */
.L_x_37:
[----:B------:R-:W-:Y:S05]  /*2790*/  BSYNC B0 ;  /* 0x0000000000007941 */ /* 0x000fea0003800000 */
.L_x_36:
[----:B------:R-:W-:Y:S05]  /*27a0*/  @P1 BRA `(.L_x_34) ;  /* 0x0000000000041947 */ /* 0x000fea0003800000 */
[----:B------:R-:W-:Y:S01]  /*27b0*/  BPT.TRAP 0x1 ;  /* 0x000000040000795c */ /* 0x000fe20000300000 */
.L_x_34:
[----:B------:R-:W1:Y:S01]  /*27c0*/  LDC R24, c[0x0][0x288] ;  /* 0x0000a200ff187b82 */ /* 0x000e620000000800 */
[C---:B------:R-:W-:Y:S01]  /*27d0*/  LOP3.LUT R14, R0.reuse, 0x3, RZ, 0xc0, !PT ;  /* 0x00000003000e7812 */ /* 0x040fe200078ec0ff */
[----:B------:R-:W-:Y:S01]  /*27e0*/  IMAD.SHL.U32 R25, R15, 0x40, RZ ;  /* 0x000000400f197824 */ /* 0x000fe200078e00ff */
[--C-:B0-----:R-:W-:Y:S01]  /*27f0*/  SHF.R.U32.HI R8, RZ, 0x2, R0.reuse ;  /* 0x00000002ff087819 */ /* 0x101fe20000011600 */
[----:B------:R-:W-:Y:S01]  /*2800*/  UIADD3 UR5, UR9, UR5, URZ ;  /* 0x0000000509057290 */ /* 0x000fe2000fffe03f */
[----:B------:R-:W-:Y:S01]  /*2810*/  LOP3.LUT R10, R0, 0x60, RZ, 0xc0, !PT ;  /* 0x00000060000a7812 */ /* 0x000fe200078ec0ff */
[----:B------:R-:W-:Y:S01]  /*2820*/  ULDC UR12, c[0x0][0x284] ;  /* 0x0000a100000c7ab9 */ /* 0x000fe20000000800 */
[----:B------:R-:W-:Y:S01]  /*2830*/  SHF.R.U32.HI R11, RZ, 0x7, R0 ;  /* 0x00000007ff0b7819 */ /* 0x000fe20000011600 */
[----:B------:R-:W-:Y:S01]  /*2840*/  UISETP.GT.U32.AND UP0, UPT, UR5, 0x8, UPT ;  /* 0x000000080500788c */ /* 0x000fe2000bf04070 */
[----:B------:R-:W-:Y:S01]  /*2850*/  LOP3.LUT R9, R8, 0x7, RZ, 0xc0, !PT ;  /* 0x0000000708097812 */ /* 0x000fe200078ec0ff */
[----:B------:R-:W-:Y:S01]  /*2860*/  UISETP.GE.U32.AND UP1, UPT, UR9, 0x9, UPT ;  /* 0x000000090900788c */ /* 0x000fe2000bf26070 */
[----:B------:R-:W-:Y:S01]  /*2870*/  SHF.R.U32.HI R10, RZ, 0x1, R10 ;  /* 0x00000001ff0a7819 */ /* 0x000fe2000001160a */
[----:B------:R-:W-:Y:S01]  /*2880*/  UISETP.LT.U32.AND UP0, UPT, UR9, 0x9, UP0 ;  /* 0x000000090900788c */ /* 0x000fe20008701070 */
[----:B------:R-:W-:Y:S01]  /*2890*/  LOP3.LUT R8, R11, 0x1, RZ, 0xc0, !PT ;  /* 0x000000010b087812 */ /* 0x000fe200078ec0ff */
[----:B------:R-:W-:Y:S01]  /*28a0*/  ULDC.64 UR10, c[0x0][0x5d0] ;  /* 0x00017400000a7ab9 */ /* 0x000fe20000000a00 */
[----:B------:R-:W-:Y:S01]  /*28b0*/  IADD3 R27, RZ, -R10, -R9 ;  /* 0x8000000aff1b7210 */ /* 0x000fe20007ffe809 */
[----:B------:R-:W-:Y:S01]  /*28c0*/  UIMAD.WIDE.U32 UR6, UR5, 0x38e38e39, URZ ;  /* 0x38e38e39050678a5 */ /* 0x000fe2000f8e003f */
[----:B------:R-:W-:Y:S01]  /*28d0*/  SHF.R.S32.HI R32, RZ, 0x1f, R73 ;  /* 0x0000001fff207819 */ /* 0x000fe20000011449 */
[----:B------:R-:W-:Y:S01]  /*28e0*/  USEL UR8, URZ, 0x1, !UP0 ;  /* 0x000000013f087887 */ /* 0x000fe2000c000000 */
[C---:B------:R-:W-:Y:S01]  /*28f0*/  IMAD.SHL.U32 R26, R8.reuse, 0x40, RZ ;  /* 0x00000040081a7824 */ /* 0x040fe200078e00ff */
[----:B------:R-:W-:Y:S01]  /*2900*/  USHF.R.U32.HI UR6, URZ, 0x1, UR7 ;  /* 0x000000013f067899 */ /* 0x000fe20008011607 */
[----:B------:R-:W-:Y:S01]  /*2910*/  IMAD R27, R8, -0x40, R27 ;  /* 0xffffffc0081b7824 */ /* 0x000fe200078e021b */
[----:B------:R-:W-:Y:S01]  /*2920*/  ULOP3.LUT UR4, UR4, UR8, URZ, 0x3c, !UPT ;  /* 0x0000000804047292 */ /* 0x000fe2000f8e3c3f */
[----:B------:R-:W-:Y:S01]  /*2930*/  IMAD R8, R32, UR10, RZ ;  /* 0x0000000a20087c24 */ /* 0x000fe2000f8e02ff */
[----:B-1----:R-:W-:Y:S01]  /*2940*/  ISETP.GE.AND P0, PT, R25, R24, PT ;  /* 0x000000181900720c */ /* 0x002fe20003f06270 */
[----:B------:R-:W-:Y:S01]  /*2950*/  IMAD R28, R14, -0x2, R24 ;  /* 0xfffffffe0e1c7824 */ /* 0x000fe200078e0218 */
[----:B------:R-:W-:Y:S01]  /*2960*/  LOP3.LUT R11, R26, 0x40, R9, 0xe2, !PT ;  /* 0x000000401a0b7812 */ /* 0x000fe200078ee209 */
[C---:B------:R-:W-:Y:S01]  /*2970*/  IMAD.SHL.U32 R24, R71.reuse, 0x80, RZ ;  /* 0x0000008047187824 */ /* 0x040fe200078e00ff */
[----:B------:R-:W-:Y:S01]  /*2980*/  UIMAD UR5, UR6, -0x9, UR5 ;  /* 0xfffffff7060578a4 */ /* 0x000fe2000f8e0205 */
[----:B------:R-:W-:Y:S01]  /*2990*/  IMAD.SHL.U32 R14, R0, 0x2, RZ ;  /* 0x00000002000e7824 */ /* 0x000fe200078e00ff */
[----:B------:R-:W-:Y:S01]  /*29a0*/  @UP1 ULOP3.LUT UR4, UR4, 0x1, UR6, 0x78, !UPT ;  /* 0x0000000104041892 */ /* 0x000fe2000f8e7806 */
[----:B------:R-:W-:Y:S01]  /*29b0*/  IMAD.WIDE R30, R71, 0x80, RZ ;  /* 0x00000080471e7825 */ /* 0x000fe200078e02ff */
[----:B------:R-:W-:-:S02]  /*29c0*/  ISETP.GE.OR P0, PT, R24, UR12, P0 ;  /* 0x0000000c18007c0c */ /* 0x000fc40008706670 */
[----:B------:R-:W-:Y:S01]  /*29d0*/  LOP3.LUT R14, R25, 0x6, R14, 0xf8, !PT ;  /* 0x00000006190e7812 */ /* 0x000fe200078ef80e */
[C---:B------:R-:W-:Y:S01]  /*29e0*/  IMAD R29, R73.reuse, UR11, R8 ;  /* 0x0000000b491d7c24 */ /* 0x040fe2000f8e0208 */
[----:B------:R-:W-:Y:S01]  /*29f0*/  IADD3 R27, -R24, UR12, R27 ;  /* 0x0000000c181b7c10 */ /* 0x000fe2000fffe11b */
[----:B------:R-:W-:Y:S01]  /*2a00*/  IMAD.IADD R28, R28, 0x1, -R25 ;  /* 0x000000011c1c7824 */ /* 0x000fe200078e0a19 */
[----:B------:R-:W-:Y:S01]  /*2a10*/  SHF.R.S32.HI R15, RZ, 0x1f, R14 ;  /* 0x0000001fff0f7819 */ /* 0x000fe2000001140e */
[----:B------:R-:W-:Y:S01]  /*2a20*/  IMAD.MOV.U32 R26, RZ, RZ, -0x1 ;  /* 0xffffffffff1a7424 */ /* 0x000fe200078e00ff */
[----:B------:R-:W-:Y:S01]  /*2a30*/  LOP3.LUT R33, R30, R11, R10, 0xfe, !PT ;  /* 0x0000000b1e217212 */ /* 0x000fe200078efe0a */
[----:B------:R-:W-:-:S04]  /*2a40*/  IMAD.WIDE.U32 R8, R73, UR10, R14 ;  /* 0x0000000a49087c25 */ /* 0x000fc8000f8e000e */
[----:B------:R-:W-:Y:S01]  /*2a50*/  IMAD.IADD R9, R9, 0x1, R29 ;  /* 0x0000000109097824 */ /* 0x000fe200078e021d */
[----:B------:R-:W-:Y:S06]  /*2a60*/  @P0 BRA `(.L_x_38) ;  /* 0x0000002400940947 */ /* 0x000fec0003800000 */
[----:B------:R-:W0:Y:S01]  /*2a70*/  LDC.64 R24, c[0x0][0x5c8] ;  /* 0x00017200ff187b82 */ /* 0x000e220000000a00 */
[----:B------:R-:W-:Y:S01]  /*2a80*/  ULDC.64 UR6, c[0x0][0x5c0] ;  /* 0x0001700000067ab9 */ /* 0x000fe20000000a00 */
[----:B------:R-:W-:Y:S01]  /*2a90*/  BSSY B0, `(.L_x_38) ;  /* 0x0000262000007945 */ /* 0x000fe20003800000 */
[-C--:B0-----:R-:W-:Y:S02]  /*2aa0*/  IMAD R10, R31, R24.reuse, RZ ;  /* 0x000000181f0a7224 */ /* 0x081fe400078e02ff */
[----:B------:R-:W-:-:S04]  /*2ab0*/  IMAD.WIDE.U32 R8, R33, R24, R8 ;  /* 0x0000001821087225 */ /* 0x000fc800078e0008 */
[----:B------:R-:W-:Y:S01]  /*2ac0*/  IMAD R11, R33, R25, R10 ;  /* 0x00000019210b7224 */ /* 0x000fe200078e020a */
[----:B------:R-:W-:Y:S02]  /*2ad0*/  LEA R10, P0, R24, R8, 0x3 ;  /* 0x00000008180a7211 */ /* 0x000fe400078018ff */
[----:B------:R-:W-:Y:S01]  /*2ae0*/  IADD3 R8, P1, R8, UR6, RZ ;  /* 0x0000000608087c10 */ /* 0x000fe2000ff3e0ff */
[----:B------:R-:W-:Y:S01]  /*2af0*/  IMAD.IADD R9, R9, 0x1, R11 ;  /* 0x0000000109097824 */ /* 0x000fe200078e020b */
[----:B------:R-:W-:-:S04]  /*2b00*/  IADD3 R10, P2, R10, UR6, RZ ;  /* 0x000000060a0a7c10 */ /* 0x000fc8000ff5e0ff */
[----:B------:R-:W-:Y:S02]  /*2b10*/  LEA.HI.X R11, R24, R9, R25, 0x3, P0 ;  /* 0x00000009180b7211 */ /* 0x000fe400000f1c19 */
[----:B----45:R-:W-:Y:S02]  /*2b20*/  FSETP.NEU.AND P0, PT, R12, RZ, PT ;  /* 0x000000ff0c00720b */ /* 0x030fe40003f0d000 */
[----:B------:R-:W-:Y:S02]  /*2b30*/  IADD3.X R9, R9, UR7, RZ, P1, !PT ;  /* 0x0000000709097c10 */ /* 0x000fe40008ffe4ff */
[----:B------:R-:W-:-:S09]  /*2b40*/  IADD3.X R11, R11, UR7, RZ, P2, !PT ;  /* 0x000000070b0b7c10 */ /* 0x000fd200097fe4ff */
[----:B------:R-:W-:Y:S05]  /*2b50*/  @!P0 BRA `(.L_x_39) ;  /* 0x0000001c00148947 */ /* 0x000fea0003800000 */
[----:B------:R-:W-:Y:S01]  /*2b60*/  ULDC.64 UR6, c[0x0][0x5b8] ;  /* 0x00016e0000067ab9 */ /* 0x000fe20000000a00 */
[----:B------:R-:W-:Y:S01]  /*2b70*/  ISETP.GE.AND P0, PT, R28, 0x1, PT ;  /* 0x000000011c00780c */ /* 0x000fe20003f06270 */
[----:B------:R-:W-:Y:S01]  /*2b80*/  IMAD R32, R32, UR6, RZ ;  /* 0x0000000620207c24 */ /* 0x000fe2000f8e02ff */
[----:B------:R-:W-:Y:S01]  /*2b90*/  ULDC.64 UR10, c[0x0][0x5a8] ;  /* 0x00016a00000a7ab9 */ /* 0x000fe20000000a00 */
[----:B------:R-:W-:Y:S01]  /*2ba0*/  IMAD.WIDE.U32 R24, R73, UR6, R14 ;  /* 0x0000000649187c25 */ /* 0x000fe2000f8e000e */
[----:B------:R-:W-:Y:S01]  /*2bb0*/  ISETP.LT.OR P3, PT, R27, 0x1, !P0 ;  /* 0x000000011b00780c */ /* 0x000fe20004761670 */
[----:B------:R-:W-:Y:S02]  /*2bc0*/  BSSY B1, `(.L_x_40) ;  /* 0x000000c000017945 */ /* 0x000fe40003800000 */
[----:B------:R-:W-:Y:S01]  /*2bd0*/  IMAD R73, R73, UR7, R32 ;  /* 0x0000000749497c24 */ /* 0x000fe2000f8e0220 */
[----:B------:R-:W-:Y:S02]  /*2be0*/  ULDC.64 UR6, c[0x0][0x5b0] ;  /* 0x00016c0000067ab9 */ /* 0x000fe40000000a00 */
[----:B------:R-:W-:-:S02]  /*2bf0*/  IMAD R29, R31, UR6, RZ ;  /* 0x000000061f1d7c24 */ /* 0x000fc4000f8e02ff */
[----:B------:R-:W-:Y:S02]  /*2c00*/  IMAD.IADD R25, R25, 0x1, R73 ;  /* 0x0000000119197824 */ /* 0x000fe400078e0249 */
[C---:B------:R-:W-:Y:S02]  /*2c10*/  IMAD R29, R33.reuse, UR7, R29 ;  /* 0x00000007211d7c24 */ /* 0x040fe4000f8e021d */
[----:B------:R-:W-:-:S03]  /*2c20*/  IMAD.WIDE.U32 R14, R33, UR6, R24 ;  /* 0x00000006210e7c25 */ /* 0x000fc6000f8e0018 */
[----:B------:R-:W-:-:S04]  /*2c30*/  IADD3 R14, P1, R14, UR10, RZ ;  /* 0x0000000a0e0e7c10 */ /* 0x000fc8000ff3e0ff */
[--C-:B------:R-:W-:Y:S02]  /*2c40*/  IADD3.X R15, R15, UR11, R29.reuse, P1, !PT ;  /* 0x0000000b0f0f7c10 */ /* 0x100fe40008ffe41d */
[----:B------:R-:W-:Y:S01]  /*2c50*/  PRMT R29, RZ, 0x7610, R29 ;  /* 0x00007610ff1d7816 */ /* 0x000fe2000000001d */
[----:B------:R-:W-:Y:S06]  /*2c60*/  @P3 BRA `(.L_x_41) ;  /* 0x0000000000043947 */ /* 0x000fec0003800000 */
[----:B------:R0:W5:Y:S02]  /*2c70*/  LDG.E.U8 R29, desc[UR16][R14.64] ;  /* 0x000000100e1d7981 */ /* 0x000164000c1e1100 */
.L_x_41:
[----:B------:R-:W-:Y:S05]  /*2c80*/  BSYNC B1 ;  /* 0x0000000000017941 */ /* 0x000fea0003800000 */
.L_x_40:
[----:B-----5:R-:W-:Y:S01]  /*2c90*/  LOP3.LUT R29, R29, 0xff, RZ, 0xc0, !PT ;  /* 0x000000ff1d1d7812 */ /* 0x020fe200078ec0ff */
[----:B------:R-:W-:Y:S01]  /*2ca0*/  BSSY B1, `(.L_x_42) ;  /* 0x000000c000017945 */ /* 0x000fe20003800000 */
[----:B------:R-:W-:Y:S02]  /*2cb0*/  ISETP.GE.AND P1, PT, R28, 0x2, PT ;  /* 0x000000021c00780c */ /* 0x000fe40003f26270 */
[----:B------:R-:W-:Y:S02]  /*2cc0*/  F2FP.F16.E4M3.UNPACK_B R29, R29 ;  /* 0x0000001dff1d723e */ /* 0x000fe400020006ff */
[----:B------:R-:W-:-:S03]  /*2cd0*/  ISETP.LT.OR P2, PT, R27, 0x1, !P1 ;  /* 0x000000011b00780c */ /* 0x000fc60004f41670 */
[----:B------:R-:W-:-:S05]  /*2ce0*/  HADD2.F32 R29, -RZ, R29.H0_H0 ;  /* 0x2000001dff1d7230 */ /* 0x000fca0000004100 */
[----:B------:R-:W-:Y:S01]  /*2cf0*/  FMUL R32, R29, R12 ;  /* 0x0000000c1d207220 */ /* 0x000fe20000400000 */
[----:B------:R-:W-:-:S03]  /*2d00*/  PRMT R29, RZ, 0x7610, R29 ;  /* 0x00007610ff1d7816 */ /* 0x000fc6000000001d */
[----:B--2---:R-:W-:-:S05]  /*2d10*/  FFMA R32, R79, R7, R32 ;  /* 0x000000074f207223 */ /* 0x004fca0000000020 */
[----:B------:R-:W-:-:S05]  /*2d20*/  F2FP.SATFINITE.E4M3.F32.PACK_AB_MERGE_C R35, RZ, R32, RZ ;  /* 0x00000020ff23723e */ /* 0x000fca00048070ff */
[----:B------:R1:W-:Y:S01]  /*2d30*/  @!P3 STG.E.U8 desc[UR16][R8.64], R35 ;  /* 0x000000230800b986 */ /* 0x0003e2000c101110 */
[----:B------:R-:W-:Y:S05]  /*2d40*/  @P2 BRA `(.L_x_43) ;  /* 0x0000000000042947 */ /* 0x000fea0003800000 */
[----:B------:R2:W5:Y:S02]  /*2d50*/  LDG.E.U8 R29, desc[UR16][R14.64+0x1] ;  /* 0x000001100e1d7981 */ /* 0x000564000c1e1100 */
.L_x_43:
[----:B------:R-:W-:Y:S05]  /*2d60*/  BSYNC B1 ;  /* 0x0000000000017941 */ /* 0x000fea0003800000 */
.L_x_42:
[----:B-----5:R-:W-:Y:S01]  /*2d70*/  LOP3.LUT R29, R29, 0xff, RZ, 0xc0, !PT ;  /* 0x000000ff1d1d7812 */ /* 0x020fe200078ec0ff */
[----:B------:R-:W-:Y:S01]  /*2d80*/  BSSY B1, `(.L_x_44) ;  /* 0x0000012000017945 */ /* 0x000fe20003800000 */
[----:B------:R-:W-:Y:S02]  /*2d90*/  IADD3 R33, P3, R33, 0x8, RZ ;  /* 0x0000000821217810 */ /* 0x000fe40007f7e0ff */
[----:B------:R-:W-:Y:S02]  /*2da0*/  F2FP.F16.E4M3.UNPACK_B R29, R29 ;  /* 0x0000001dff1d723e */ /* 0x000fe400020006ff */
[----:B------:R-:W-:Y:S01]  /*2db0*/  ISETP.LT.OR P0, PT, R27, 0x9, !P0 ;  /* 0x000000091b00780c */ /* 0x000fe20004701670 */
[----:B------:R-:W-:Y:S02]  /*2dc0*/  IMAD.X R30, RZ, RZ, R31, P3 ;  /* 0x000000ffff1e7224 */ /* 0x000fe400018e061f */
[----:B------:R-:W-:Y:S02]  /*2dd0*/  HADD2.F32 R29, -RZ, R29.H0_H0 ;  /* 0x2000001dff1d7230 */ /* 0x000fe40000004100 */
[----:B------:R-:W-:-:S02]  /*2de0*/  IMAD R30, R30, UR6, RZ ;  /* 0x000000061e1e7c24 */ /* 0x000fc4000f8e02ff */
[----:B------:R-:W-:-:S04]  /*2df0*/  IMAD.WIDE.U32 R24, R33, UR6, R24 ;  /* 0x0000000621187c25 */ /* 0x000fc8000f8e0018 */
[----:B------:R-:W-:Y:S01]  /*2e00*/  FMUL R29, R29, R12 ;  /* 0x0000000c1d1d7220 */ /* 0x000fe20000400000 */
[----:B------:R-:W-:-:S03]  /*2e10*/  IMAD R33, R33, UR7, R30 ;  /* 0x0000000721217c24 */ /* 0x000fc6000f8e021e */
[----:B------:R-:W-:Y:S01]  /*2e20*/  FFMA R29, R80, R7, R29 ;  /* 0x00000007501d7223 */ /* 0x000fe2000000001d */
[----:B------:R-:W-:-:S04]  /*2e30*/  IADD3 R24, P3, R24, UR10, RZ ;  /* 0x0000000a18187c10 */ /* 0x000fc8000ff7e0ff */
[----:B------:R-:W-:Y:S02]  /*2e40*/  F2FP.SATFINITE.E4M3.F32.PACK_AB_MERGE_C R31, RZ, R29, RZ ;  /* 0x0000001dff1f723e */ /* 0x000fe400048070ff */
[----:B------:R-:W-:Y:S02]  /*2e50*/  IADD3.X R25, R25, UR11, R33, P3, !PT ;  /* 0x0000000b19197c10 */ /* 0x000fe40009ffe421 */
[----:B------:R-:W-:Y:S01]  /*2e60*/  PRMT R29, RZ, 0x7610, R29 ;  /* 0x00007610ff1d7816 */ /* 0x000fe2000000001d */
[----:B------:R3:W-:Y:S01]  /*2e70*/  @!P2 STG.E.U8 desc[UR16][R8.64+0x1], R31 ;  /* 0x0000011f0800a986 */ /* 0x0007e2000c101110 */
[----:B------:R-:W-:Y:S05]  /*2e80*/  @P0 BRA `(.L_x_45) ;  /* 0x0000000000040947 */ /* 0x000fea0003800000 */
[----:B------:R4:W5:Y:S02]  /*2e90*/  LDG.E.U8 R29, desc[UR16][R24.64] ;  /* 0x00000010181d7981 */ /* 0x000964000c1e1100 */
.L_x_45:
[----:B------:R-:W-:Y:S05]  /*2ea0*/  BSYNC B1 ;  /* 0x0000000000017941 */ /* 0x000fea0003800000 */
.L_x_44:
[----:B-----5:R-:W-:Y:S01]  /*2eb0*/  LOP3.LUT R29, R29, 0xff, RZ, 0xc0, !PT ;  /* 0x000000ff1d1d7812 */ /* 0x020fe200078ec0ff */
[----:B------:R-:W-:Y:S01]  /*2ec0*/  BSSY B1, `(.L_x_46) ;  /* 0x000000b000017945 */ /* 0x000fe20003800000 */
[----:B------:R-:W-:Y:S02]  /*2ed0*/  ISETP.LT.OR P1, PT, R27, 0x9, !P1 ;  /* 0x000000091b00780c */ /* 0x000fe40004f21670 */
[----:B------:R-:W-:-:S05]  /*2ee0*/  F2FP.F16.E4M3.UNPACK_B R29, R29 ;  /* 0x0000001dff1d723e */ /* 0x000fca00020006ff */
[----:B------:R-:W-:-:S05]  /*2ef0*/  HADD2.F32 R29, -RZ, R29.H0_H0 ;  /* 0x2000001dff1d7230 */ /* 0x000fca0000004100 */
[----:B------:R-:W-:Y:S01]  /*2f00*/  FMUL R30, R29, R12 ;  /* 0x0000000c1d1e7220 */ /* 0x000fe20000400000 */
[----:B------:R-:W-:-:S03]  /*2f10*/  PRMT R29, RZ, 0x7610, R29 ;  /* 0x00007610ff1d7816 */ /* 0x000fc6000000001d */
[----:B------:R-:W-:-:S05]  /*2f20*/  FFMA R30, R77, R7, R30 ;  /* 0x000000074d1e7223 */ /* 0x000fca000000001e */
[----:B---3--:R-:W-:-:S05]  /*2f30*/  F2FP.SATFINITE.E4M3.F32.PACK_AB_MERGE_C R31, RZ, R30, RZ ;  /* 0x0000001eff1f723e */ /* 0x008fca00048070ff */
[----:B------:R3:W-:Y:S01]  /*2f40*/  @!P0 STG.E.U8 desc[UR16][R10.64], R31 ;  /* 0x0000001f0a008986 */ /* 0x0007e2000c101110 */
[----:B------:R-:W-:Y:S05]  /*2f50*/  @P1 BRA `(.L_x_47) ;  /* 0x0000000000041947 */ /* 0x000fea0003800000 */
[----:B------:R0:W5:Y:S02]  /*2f60*/  LDG.E.U8 R29, desc[UR16][R24.64+0x1] ;  /* 0x00000110181d7981 */ /* 0x000164000c1e1100 */
.L_x_47:
[----:B------:R-:W-:Y:S05]  /*2f70*/  BSYNC B1 ;  /* 0x0000000000017941 */ /* 0x000fea0003800000 */
.L_x_46:
[----:B-----5:R-:W-:Y:S01]  /*2f80*/  LOP3.LUT R29, R29, 0xff, RZ, 0xc0, !PT ;  /* 0x000000ff1d1d7812 */ /* 0x020fe200078ec0ff */
[----:B------:R-:W-:Y:S01]  /*2f90*/  BSSY B1, `(.L_x_48) ;  /* 0x000000c000017945 */ /* 0x000fe20003800000 */
[----:B------:R-:W-:Y:S02]  /*2fa0*/  ISETP.GE.AND P0, PT, R28, 0x9, PT ;  /* 0x000000091c00780c */ /* 0x000fe40003f06270 */
[----:B------:R-:W-:Y:S02]  /*2fb0*/  F2FP.F16.E4M3.UNPACK_B R29, R29 ;  /* 0x0000001dff1d723e */ /* 0x000fe400020006ff */
[----:B------:R-:W-:-:S03]  /*2fc0*/  ISETP.LT.OR P2, PT, R27, 0x1, !P0 ;  /* 0x000000011b00780c */ /* 0x000fc60004741670 */
[----:B------:R-:W-:-:S05]  /*2fd0*/  HADD2.F32 R29, -RZ, R29.H0_H0 ;  /* 0x2000001dff1d7230 */ /* 0x000fca0000004100 */
[----:B------:R-:W-:-:S04]  /*2fe0*/  FMUL R29, R29, R12 ;  /* 0x0000000c1d1d7220 */ /* 0x000fc80000400000 */
[----:B------:R-:W-:-:S05]  /*2ff0*/  FFMA R29, R78, R7, R29 ;  /* 0x000000074e1d7223 */ /* 0x000fca000000001d */
[----:B---3--:R-:W-:Y:S02]  /*3000*/  F2FP.SATFINITE.E4M3.F32.PACK_AB_MERGE_C R31, RZ, R29, RZ ;  /* 0x0000001dff1f723e */ /* 0x008fe400048070ff */
[----:B------:R-:W-:-:S03]  /*3010*/  PRMT R29, RZ, 0x7610, R29 ;  /* 0x00007610ff1d7816 */ /* 0x000fc6000000001d */
[----:B------:R3:W-:Y:S01]  /*3020*/  @!P1 STG.E.U8 desc[UR16][R10.64+0x1], R31 ;  /* 0x0000011f0a009986 */ /* 0x0007e2000c101110 */
[----:B------:R-:W-:Y:S05]  /*3030*/  @P2 BRA `(.L_x_49) ;  /* 0x0000000000042947 */ /* 0x000fea0003800000 */
[----:B------:R0:W5:Y:S02]  /*3040*/  LDG.E.U8 R29, desc[UR16][R14.64+0x8] ;  /* 0x000008100e1d7981 */ /* 0x000164000c1e1100 */
.L_x_49:
[----:B------:R-:W-:Y:S05]  /*3050*/  BSYNC B1 ;  /* 0x0000000000017941 */ /* 0x000fea0003800000 */
.L_x_48:
        /* <DEDUP_REMOVED lines=13> */
.L_x_51:
[----:B------:R-:W-:Y:S05]  /*3130*/  BSYNC B1 ;  /* 0x0000000000017941 */ /* 0x000fea0003800000 */
.L_x_50:
[----:B-----5:R-:W-:Y:S01]  /*3140*/  LOP3.LUT R29, R29, 0xff, RZ, 0xc0, !PT ;  /* 0x000000ff1d1d7812 */ /* 0x020fe200078ec0ff */
[----:B------:R-:W-:Y:S01]  /*3150*/  BSSY B1, `(.L_x_52) ;  /* 0x000000b000017945 */ /* 0x000fe20003800000 */
[----:B------:R-:W-:Y:S02]  /*3160*/  ISETP.LT.OR P0, PT, R27, 0x9, !P0 ;  /* 0x000000091b00780c */ /* 0x000fe40004701670 */
[----:B------:R-:W-:-:S05]  /*3170*/  F2FP.F16.E4M3.UNPACK_B R29, R29 ;  /* 0x0000001dff1d723e */ /* 0x000fca00020006ff */
        /* <DEDUP_REMOVED lines=8> */
.L_x_53:
[----:B------:R-:W-:Y:S05]  /*3200*/  BSYNC B1 ;  /* 0x0000000000017941 */ /* 0x000fea0003800000 */
.L_x_52:
        /* <DEDUP_REMOVED lines=12> */
.L_x_55:
[----:B------:R-:W-:Y:S05]  /*32d0*/  BSYNC B1 ;  /* 0x0000000000017941 */ /* 0x000fea0003800000 */
.L_x_54:
        /* <DEDUP_REMOVED lines=13> */
.L_x_57:
[----:B------:R-:W-:Y:S05]  /*33b0*/  BSYNC B1 ;  /* 0x0000000000017941 */ /* 0x000fea0003800000 */
.L_x_56:
        /* <DEDUP_REMOVED lines=13> */
.L_x_59:
[----:B------:R-:W-:Y:S05]  /*3490*/  BSYNC B1 ;  /* 0x0000000000017941 */ /* 0x000fea0003800000 */
.L_x_58:
        /* <DEDUP_REMOVED lines=12> */
.L_x_61:
[----:B------:R-:W-:Y:S05]  /*3560*/  BSYNC B1 ;  /* 0x0000000000017941 */ /* 0x000fea0003800000 */
.L_x_60:
        /* <DEDUP_REMOVED lines=12> */
.L_x_63:
[----:B------:R-:W-:Y:S05]  /*3630*/  BSYNC B1 ;  /* 0x0000000000017941 */ /* 0x000fea0003800000 */
.L_x_62:
        /* <DEDUP_REMOVED lines=13> */
.L_x_65:
[----:B------:R-:W-:Y:S05]  /*3710*/  BSYNC B1 ;  /* 0x0000000000017941 */ /* 0x000fea0003800000 */
.L_x_64:
        /* <DEDUP_REMOVED lines=13> */
.L_x_67:
[----:B------:R-:W-:Y:S05]  /*37f0*/  BSYNC B1 ;  /* 0x0000000000017941 */ /* 0x000fea0003800000 */
.L_x_66:
        /* <DEDUP_REMOVED lines=12> */
.L_x_69:
[----:B------:R-:W-:Y:S05]  /*38c0*/  BSYNC B1 ;  /* 0x0000000000017941 */ /* 0x000fea0003800000 */
.L_x_68:
        /* <DEDUP_REMOVED lines=12> */
.L_x_71:
[----:B------:R-:W-:Y:S05]  /*3990*/  BSYNC B1 ;  /* 0x0000000000017941 */ /* 0x000fea0003800000 */
.L_x_70:
        /* <DEDUP_REMOVED lines=13> */
.L_x_73:
[----:B------:R-:W-:Y:S05]  /*3a70*/  BSYNC B1 ;  /* 0x0000000000017941 */ /* 0x000fea0003800000 */
.L_x_72:
        /* <DEDUP_REMOVED lines=13> */
.L_x_75:
[----:B------:R-:W-:Y:S05]  /*3b50*/  BSYNC B1 ;  /* 0x0000000000017941 */ /* 0x000fea0003800000 */
.L_x_74:
        /* <DEDUP_REMOVED lines=12> */
.L_x_77:
[----:B------:R-:W-:Y:S05]  /*3c20*/  BSYNC B1 ;  /* 0x0000000000017941 */ /* 0x000fea0003800000 */
.L_x_76:
        /* <DEDUP_REMOVED lines=12> */
.L_x_79:
[----:B------:R-:W-:Y:S05]  /*3cf0*/  BSYNC B1 ;  /* 0x0000000000017941 */ /* 0x000fea0003800000 */
.L_x_78:
        /* <DEDUP_REMOVED lines=13> */
.L_x_81:
[----:B------:R-:W-:Y:S05]  /*3dd0*/  BSYNC B1 ;  /* 0x0000000000017941 */ /* 0x000fea0003800000 */
.L_x_80:
        /* <DEDUP_REMOVED lines=13> */
.L_x_83:
[----:B------:R-:W-:Y:S05]  /*3eb0*/  BSYNC B1 ;  /* 0x0000000000017941 */ /* 0x000fea0003800000 */
.L_x_82:
        /* <DEDUP_REMOVED lines=12> */
.L_x_85:
[----:B------:R-:W-:Y:S05]  /*3f80*/  BSYNC B1 ;  /* 0x0000000000017941 */ /* 0x000fea0003800000 */
.L_x_84:
[----:B-----5:R-:W-:Y:S01]  /*3f90*/  LOP3.LUT R29, R29, 0xff, RZ, 0xc0, !PT ;  /* 0x000000ff1d1d7812 */ /* 0x020fe200078ec0ff */
[----:B------:R-:W-:Y:S01]  /*3fa0*/  BSSY B1, `(.L_x_86) ;  /* 0x000000b000017945 */ /* 0x000fe20003800000 */
[----:B------:R-:W-:Y:S02]  /*3fb0*/  ISETP.LT.OR P1, PT, R27, 0x9, !P1 ;  /* 0x000000091b00780c */ /* 0x000fe40004f21670 */
[----:B------:R-:W-:-:S05]  /*3fc0*/  F2FP.F16.E4M3.UNPACK_B R29, R29 ;  /* 0x0000001dff1d723e */ /* 0x000fca00020006ff */
[----:B------:R-:W-:-:S05]  /*3fd0*/  HADD2.F32 R29, -RZ, R29.H0_H0 ;  /* 0x2000001dff1d7230 */ /* 0x000fca0000004100 */
[----:B------:R-:W-:-:S04]  /*3fe0*/  FMUL R30, R29, R12 ;  /* 0x0000000c1d1e7220 */ /* 0x000fc80000400000 */
[----:B------:R-:W-:Y:S01]  /*3ff0*/  FFMA R30, R23, R7, R30 ;  /* 0x00000007171e7223 */ /* 0x000fe2000000001e */
[----:B------:R-:W-:-:S04]  /*4000*/  PRMT R23, RZ, 0x7610, R23 ;  /* 0x00007610ff177816 */ /* 0x000fc80000000017 */
[----:B------:R-:W-:-:S05]  /*4010*/  F2FP.SATFINITE.E4M3.F32.PACK_AB_MERGE_C R29, RZ, R30, RZ ;  /* 0x0000001eff1d723e */ /* 0x000fca00048070ff */
[----:B------:R0:W-:Y:S01]  /*4020*/  @!P0 STG.E.U8 desc[UR16][R10.64+0x28], R29 ;  /* 0x0000281d0a008986 */ /* 0x0001e2000c101110 */
[----:B------:R-:W-:Y:S05]  /*4030*/  @P1 BRA `(.L_x_87) ;  /* 0x0000000000041947 */ /* 0x000fea0003800000 */
[----:B------:R0:W5:Y:S02]  /*4040*/  LDG.E.U8 R23, desc[UR16][R24.64+0x29] ;  /* 0x0000291018177981 */ /* 0x000164000c1e1100 */
.L_x_87:
[----:B------:R-:W-:Y:S05]  /*4050*/  BSYNC B1 ;  /* 0x0000000000017941 */ /* 0x000fea0003800000 */
.L_x_86:
        /* <DEDUP_REMOVED lines=8> */
[----:B0-----:R-:W-:Y:S02]  /*40e0*/  F2FP.SATFINITE.E4M3.F32.PACK_AB_MERGE_C R29, RZ, R23, RZ ;  /* 0x00000017ff1d723e */ /* 0x001fe400048070ff */
[----:B------:R-:W-:-:S03]  /*40f0*/  PRMT R23, RZ, 0x7610, R23 ;  /* 0x00007610ff177816 */ /* 0x000fc60000000017 */
[----:B------:R0:W-:Y:S01]  /*4100*/  @!P1 STG.E.U8 desc[UR16][R10.64+0x29], R29 ;  /* 0x0000291d0a009986 */ /* 0x0001e2000c101110 */
[----:B------:R-:W-:Y:S05]  /*4110*/  @P2 BRA `(.L_x_89) ;  /* 0x0000000000042947 */ /* 0x000fea0003800000 */
[----:B------:R0:W5:Y:S02]  /*4120*/  LDG.E.U8 R23, desc[UR16][R14.64+0x30] ;  /* 0x000030100e177981 */ /* 0x000164000c1e1100 */
.L_x_89:
[----:B------:R-:W-:Y:S05]  /*4130*/  BSYNC B1 ;  /* 0x0000000000017941 */ /* 0x000fea0003800000 */
.L_x_88:
[----:B-----5:R-:W-:Y:S01]  /*4140*/  LOP3.LUT R23, R23, 0xff, RZ, 0xc0, !PT ;  /* 0x000000ff17177812 */ /* 0x020fe200078ec0ff */
[----:B------:R-:W-:Y:S01]  /*4150*/  BSSY B1, `(.L_x_90) ;  /* 0x000000c000017945 */ /* 0x000fe20003800000 */
[----:B------:R-:W-:Y:S02]  /*4160*/  ISETP.GE.AND P1, PT, R28, 0x32, PT ;  /* 0x000000321c00780c */ /* 0x000fe40003f26270 */
[----:B------:R-:W-:Y:S02]  /*4170*/  F2FP.F16.E4M3.UNPACK_B R23, R23 ;  /* 0x00000017ff17723e */ /* 0x000fe400020006ff */
[----:B------:R-:W-:-:S03]  /*4180*/  ISETP.LT.OR P3, PT, R27, 0x1, !P1 ;  /* 0x000000011b00780c */ /* 0x000fc60004f61670 */
        /* <DEDUP_REMOVED lines=8> */
.L_x_91:
[----:B------:R-:W-:Y:S05]  /*4210*/  BSYNC B1 ;  /* 0x0000000000017941 */ /* 0x000fea0003800000 */
.L_x_90:
[----:B-----5:R-:W-:Y:S01]  /*4220*/  LOP3.LUT R21, R21, 0xff, RZ, 0xc0, !PT ;  /* 0x000000ff15157812 */ /* 0x020fe200078ec0ff */
[----:B------:R-:W-:Y:S01]  /*4230*/  BSSY B1, `(.L_x_92) ;  /* 0x000000b000017945 */ /* 0x000fe20003800000 */
[----:B------:R-:W-:Y:S02]  /*4240*/  ISETP.LT.OR P0, PT, R27, 0x9, !P0 ;  /* 0x000000091b00780c */ /* 0x000fe40004701670 */
[----:B------:R-:W-:-:S05]  /*4250*/  F2FP.F16.E4M3.UNPACK_B R21, R21 ;  /* 0x00000015ff15723e */ /* 0x000fca00020006ff */
        /* <DEDUP_REMOVED lines=8> */
.L_x_93:
[----:B------:R-:W-:Y:S05]  /*42e0*/  BSYNC B1 ;  /* 0x0000000000017941 */ /* 0x000fea0003800000 */
.L_x_92:
        /* <DEDUP_REMOVED lines=12> */
.L_x_95:
[----:B------:R-:W-:Y:S05]  /*43b0*/  BSYNC B1 ;  /* 0x0000000000017941 */ /* 0x000fea0003800000 */
.L_x_94:
        /* <DEDUP_REMOVED lines=13> */
.L_x_97:
[----:B------:R-:W-:Y:S05]  /*4490*/  BSYNC B1 ;  /* 0x0000000000017941 */ /* 0x000fea0003800000 */
.L_x_96:
        /* <DEDUP_REMOVED lines=13> */
.L_x_99:
[----:B------:R-:W-:Y:S05]  /*4570*/  BSYNC B1 ;  /* 0x0000000000017941 */ /* 0x000fea0003800000 */
.L_x_98:
[----:B-----5:R-:W-:Y:S01]  /*4580*/  LOP3.LUT R17, R17, 0xff, RZ, 0xc0, !PT ;  /* 0x000000ff11117812 */ /* 0x020fe200078ec0ff */
[----:B------:R-:W-:Y:S01]  /*4590*/  BSSY B1, `(.L_x_100) ;  /* 0x000000b000017945 */ /* 0x000fe20003800000 */
[----:B------:R-:W-:Y:S02]  /*45a0*/  ISETP.LT.OR P0, PT, R27, 0x9, !P0 ;  /* 0x000000091b00780c */ /* 0x000fe40004701670 */
[----:B------:R-:W-:Y:S02]  /*45b0*/  F2FP.F16.E4M3.UNPACK_B R17, R17 ;  /* 0x00000011ff11723e */ /* 0x000fe400020006ff */
[----:B0-2---:R-:W-:-:S03]  /*45c0*/  PRMT R14, RZ, 0x7610, R14 ;  /* 0x00007610ff0e7816 */ /* 0x005fc6000000000e */
[----:B------:R-:W-:-:S05]  /*45d0*/  HADD2.F32 R17, -RZ, R17.H0_H0 ;  /* 0x20000011ff117230 */ /* 0x000fca0000004100 */
[----:B------:R-:W-:-:S04]  /*45e0*/  FMUL R17, R17, R12 ;  /* 0x0000000c11117220 */ /* 0x000fc80000400000 */
[----:B------:R-:W-:-:S05]  /*45f0*/  FFMA R17, R18, R7, R17 ;  /* 0x0000000712117223 */ /* 0x000fca0000000011 */
[----:B------:R-:W-:-:S05]  /*4600*/  F2FP.SATFINITE.E4M3.F32.PACK_AB_MERGE_C R17, RZ, R17, RZ ;  /* 0x00000011ff11723e */ /* 0x000fca00048070ff */
[----:B------:R0:W-:Y:S01]  /*4610*/  @!P3 STG.E.U8 desc[UR16][R8.64+0x39], R17 ;  /* 0x000039110800b986 */ /* 0x0001e2000c101110 */
[----:B------:R-:W-:Y:S05]  /*4620*/  @P0 BRA `(.L_x_101) ;  /* 0x0000000000040947 */ /* 0x000fea0003800000 */
[----:B------:R2:W5:Y:S02]  /*4630*/  LDG.E.U8 R14, desc[UR16][R24.64+0x38] ;  /* 0x00003810180e7981 */ /* 0x000564000c1e1100 */
.L_x_101:
[----:B------:R-:W-:Y:S05]  /*4640*/  BSYNC B1 ;  /* 0x0000000000017941 */ /* 0x000fea0003800000 */
.L_x_100:
[----:B-----5:R-:W-:Y:S01]  /*4650*/  LOP3.LUT R14, R14, 0xff, RZ, 0xc0, !PT ;  /* 0x000000ff0e0e7812 */ /* 0x020fe200078ec0ff */
[----:B------:R-:W-:Y:S01]  /*4660*/  BSSY B1, `(.L_x_102) ;  /* 0x000000b000017945 */ /* 0x000fe20003800000 */
[----:B------:R-:W-:Y:S02]  /*4670*/  ISETP.LT.OR P1, PT, R27, 0x9, !P1 ;  /* 0x000000091b00780c */ /* 0x000fe40004f21670 */
[----:B------:R-:W-:-:S05]  /*4680*/  F2FP.F16.E4M3.UNPACK_B R14, R14 ;  /* 0x0000000eff0e723e */ /* 0x000fca00020006ff */
[----:B01-3--:R-:W-:-:S05]  /*4690*/  HADD2.F32 R9, -RZ, R14.H0_H0 ;  /* 0x2000000eff097230 */ /* 0x00bfca0000004100 */
[----:B------:R-:W-:-:S04]  /*46a0*/  FMUL R8, R9, R12 ;  /* 0x0000000c09087220 */ /* 0x000fc80000400000 */
[----:B------:R-:W-:-:S05]  /*46b0*/  FFMA R8, R13, R7, R8 ;  /* 0x000000070d087223 */ /* 0x000fca0000000008 */
[----:B------:R-:W-:Y:S02]  /*46c0*/  F2FP.SATFINITE.E4M3.F32.PACK_AB_MERGE_C R9, RZ, R8, RZ ;  /* 0x00000008ff09723e */ /* 0x000fe400048070ff */
[----:B------:R-:W-:-:S03]  /*46d0*/  PRMT R8, RZ, 0x7610, R8 ;  /* 0x00007610ff087816 */ /* 0x000fc60000000008 */
[----:B------:R0:W-:Y:S01]  /*46e0*/  @!P0 STG.E.U8 desc[UR16][R10.64+0x38], R9 ;  /* 0x000038090a008986 */ /* 0x0001e2000c101110 */
[----:B------:R-:W-:Y:S05]  /*46f0*/  @P1 BRA `(.L_x_103) ;  /* 0x0000000000041947 */ /* 0x000fea0003800000 */
[----:B------:R1:W5:Y:S02]  /*4700*/  LDG.E.U8 R8, desc[UR16][R24.64+0x39] ;  /* 0x0000391018087981 */ /* 0x000364000c1e1100 */
.L_x_103:
[----:B------:R-:W-:Y:S05]  /*4710*/  BSYNC B1 ;  /* 0x0000000000017941 */ /* 0x000fea0003800000 */
.L_x_102:
[----:B------:R-:W-:Y:S05]  /*4720*/  @P1 BRA `(.L_x_104) ;  /* 0x0000000800601947 */ /* 0x000fea0003800000 */
[----:B-----5:R-:W-:-:S04]  /*4730*/  LOP3.LUT R8, R8, 0xff, RZ, 0xc0, !PT ;  /* 0x000000ff08087812 */ /* 0x020fc800078ec0ff */
[----:B------:R-:W-:-:S05]  /*4740*/  F2FP.F16.E4M3.UNPACK_B R8, R8 ;  /* 0x00000008ff08723e */ /* 0x000fca00020006ff */
[----:B0-----:R-:W-:-:S05]  /*4750*/  HADD2.F32 R9, -RZ, R8.H0_H0 ;  /* 0x20000008ff097230 */ /* 0x001fca0000004100 */
[----:B------:R-:W-:-:S04]  /*4760*/  FMUL R9, R9, R12 ;  /* 0x0000000c09097220 */ /* 0x000fc80000400000 */
[----:B------:R-:W-:-:S05]  /*4770*/  FFMA R9, R16, R7, R9 ;  /* 0x0000000710097223 */ /* 0x000fca0000000009 */
[----:B------:R-:W-:-:S05]  /*4780*/  F2FP.SATFINITE.E4M3.F32.PACK_AB_MERGE_C R9, RZ, R9, RZ ;  /* 0x00000009ff09723e */ /* 0x000fca00048070ff */
[----:B------:R3:W-:Y:S01]  /*4790*/  STG.E.U8 desc[UR16][R10.64+0x39], R9 ;  /* 0x000039090a007986 */ /* 0x0007e2000c101110 */
[----:B------:R-:W-:Y:S05]  /*47a0*/  BRA `(.L_x_104) ;  /* 0x0000000800407947 */ /* 0x000fea0003800000 */
.L_x_39:
[C---:B------:R-:W-:Y:S01]  /*47b0*/  ISETP.GE.AND P3, PT, R28.reuse, 0x1, PT ;  /* 0x000000011c00780c */ /* 0x040fe20003f66270 */
[-C--:B--2---:R-:W-:Y:S01]  /*47c0*/  FMUL R79, R79, R7.reuse ;  /* 0x000000074f4f7220 */ /* 0x084fe20000400000 */
[----:B------:R-:W-:Y:S01]  /*47d0*/  ISETP.GE.AND P0, PT, R28, 0x2, PT ;  /* 0x000000021c00780c */ /* 0x000fe20003f06270 */
[-C--:B------:R-:W-:Y:S01]  /*47e0*/  FMUL R80, R80, R7.reuse ;  /* 0x0000000750507220 */ /* 0x080fe20000400000 */
[----:B------:R-:W-:Y:S01]  /*47f0*/  ISETP.LT.OR P1, PT, R27, 0x1, !P3 ;  /* 0x000000011b00780c */ /* 0x000fe20005f21670 */
[-C--:B------:R-:W-:Y:S01]  /*4800*/  FMUL R77, R77, R7.reuse ;  /* 0x000000074d4d7220 */ /* 0x080fe20000400000 */
[C---:B------:R-:W-:Y:S01]  /*4810*/  ISETP.LT.OR P2, PT, R27.reuse, 0x1, !P0 ;  /* 0x000000011b00780c */ /* 0x040fe20004741670 */
[-C--:B------:R-:W-:Y:S01]  /*4820*/  FMUL R78, R78, R7.reuse ;  /* 0x000000074e4e7220 */ /* 0x080fe20000400000 */
[----:B------:R-:W-:Y:S01]  /*4830*/  ISETP.LT.OR P3, PT, R27, 0x9, !P3 ;  /* 0x000000091b00780c */ /* 0x000fe20005f61670 */
[----:B------:R-:W-:Y:S01]  /*4840*/  FMUL R75, R75, R7 ;  /* 0x000000074b4b7220 */ /* 0x000fe20000400000 */
[----:B------:R-:W-:Y:S01]  /*4850*/  F2FP.SATFINITE.E4M3.F32.PACK_AB_MERGE_C R79, RZ, R79, RZ ;  /* 0x0000004fff4f723e */ /* 0x000fe200048070ff */
[-C--:B------:R-:W-:Y:S01]  /*4860*/  FMUL R76, R76, R7.reuse ;  /* 0x000000074c4c7220 */ /* 0x080fe20000400000 */
[----:B------:R-:W-:Y:S01]  /*4870*/  F2FP.SATFINITE.E4M3.F32.PACK_AB_MERGE_C R15, RZ, R80, RZ ;  /* 0x00000050ff0f723e */ /* 0x000fe200048070ff */
[----:B------:R-:W-:Y:S01]  /*4880*/  FMUL R74, R74, R7 ;  /* 0x000000074a4a7220 */ /* 0x000fe20000400000 */
[----:B------:R-:W-:Y:S01]  /*4890*/  F2FP.SATFINITE.E4M3.F32.PACK_AB_MERGE_C R77, RZ, R77, RZ ;  /* 0x0000004dff4d723e */ /* 0x000fe200048070ff */
[-C--:B------:R-:W-:Y:S01]  /*48a0*/  FMUL R72, R72, R7.reuse ;  /* 0x0000000748487220 */ /* 0x080fe20000400000 */
[----:B------:R-:W-:Y:S01]  /*48b0*/  ISETP.LT.OR P0, PT, R27, 0x9, !P0 ;  /* 0x000000091b00780c */ /* 0x000fe20004701670 */
[----:B------:R-:W-:Y:S01]  /*48c0*/  @!P1 STG.E.U8 desc[UR16][R8.64], R79 ;  /* 0x0000004f08009986 */ /* 0x000fe2000c101110 */
[C---:B------:R-:W-:Y:S01]  /*48d0*/  ISETP.GE.AND P1, PT, R28.reuse, 0x9, PT ;  /* 0x000000091c00780c */ /* 0x040fe20003f26270 */
[----:B------:R-:W-:Y:S01]  /*48e0*/  FMUL R69, R69, R7 ;  /* 0x0000000745457220 */ /* 0x000fe20000400000 */
[----:B------:R-:W-:Y:S01]  /*48f0*/  F2FP.SATFINITE.E4M3.F32.PACK_AB_MERGE_C R75, RZ, R75, RZ ;  /* 0x0000004bff4b723e */ /* 0x000fe200048070ff */
[----:B------:R0:W-:Y:S01]  /*4900*/  @!P2 STG.E.U8 desc[UR16][R8.64+0x1], R15 ;  /* 0x0000010f0800a986 */ /* 0x0001e2000c101110 */
[----:B------:R-:W-:Y:S01]  /*4910*/  ISETP.GE.AND P2, PT, R28, 0xa, PT ;  /* 0x0000000a1c00780c */ /* 0x000fe20003f46270 */
[-C--:B------:R-:W-:Y:S01]  /*4920*/  FMUL R70, R70, R7.reuse ;  /* 0x0000000746467220 */ /* 0x080fe20000400000 */
[----:B------:R-:W-:Y:S01]  /*4930*/  F2FP.SATFINITE.E4M3.F32.PACK_AB_MERGE_C R25, RZ, R76, RZ ;  /* 0x0000004cff19723e */ /* 0x000fe200048070ff */
[----:B------:R-:W-:Y:S01]  /*4940*/  @!P3 STG.E.U8 desc[UR16][R10.64], R77 ;  /* 0x0000004d0a00b986 */ /* 0x000fe2000c101110 */
[C---:B------:R-:W-:Y:S01]  /*4950*/  ISETP.LT.OR P3, PT, R27.reuse, 0x1, !P1 ;  /* 0x000000011b00780c */ /* 0x040fe20004f61670 */
[-C--:B------:R-:W-:Y:S01]  /*4960*/  FMUL R68, R68, R7.reuse ;  /* 0x0000000744447220 */ /* 0x080fe20000400000 */
[----:B------:R-:W-:Y:S01]  /*4970*/  ISETP.LT.OR P5, PT, R27, 0x1, !P2 ;  /* 0x000000011b00780c */ /* 0x000fe200057a1670 */
[-C--:B------:R-:W-:Y:S01]  /*4980*/  FMUL R67, R67, R7.reuse ;  /* 0x0000000743437220 */ /* 0x080fe20000400000 */
[----:B------:R-:W-:Y:S01]  /*4990*/  ISETP.LT.OR P1, PT, R27, 0x9, !P1 ;  /* 0x000000091b00780c */ /* 0x000fe20004f21670 */
[-C--:B------:R-:W-:Y:S01]  /*49a0*/  FMUL R65, R65, R7.reuse ;  /* 0x0000000741417220 */ /* 0x080fe20000400000 */
[----:B------:R-:W-:Y:S01]  /*49b0*/  F2FP.SATFINITE.E4M3.F32.PACK_AB_MERGE_C R29, RZ, R74, RZ ;  /* 0x0000004aff1d723e */ /* 0x000fe200048070ff */
[-C--:B------:R-:W-:Y:S01]  /*49c0*/  FMUL R66, R66, R7.reuse ;  /* 0x0000000742427220 */ /* 0x080fe20000400000 */
[----:B0-----:R-:W-:Y:S01]  /*49d0*/  F2FP.SATFINITE.E4M3.F32.PACK_AB_MERGE_C R15, RZ, R78, RZ ;  /* 0x0000004eff0f723e */ /* 0x001fe200048070ff */
[-C--:B------:R-:W-:Y:S01]  /*49e0*/  FMUL R64, R64, R7.reuse ;  /* 0x0000000740407220 */ /* 0x080fe20000400000 */
[----:B------:R-:W-:Y:S01]  /*49f0*/  ISETP.LT.OR P2, PT, R27, 0x9, !P2 ;  /* 0x000000091b00780c */ /* 0x000fe20005741670 */
[-C--:B------:R-:W-:Y:S01]  /*4a00*/  FMUL R63, R63, R7.reuse ;  /* 0x000000073f3f7220 */ /* 0x080fe20000400000 */
[----:B------:R-:W-:Y:S01]  /*4a10*/  F2FP.SATFINITE.E4M3.F32.PACK_AB_MERGE_C R31, RZ, R72, RZ ;  /* 0x00000048ff1f723e */ /* 0x000fe200048070ff */
[----:B------:R0:W-:Y:S01]  /*4a20*/  @!P0 STG.E.U8 desc[UR16][R10.64+0x1], R15 ;  /* 0x0000010f0a008986 */ /* 0x0001e2000c101110 */
[C---:B------:R-:W-:Y:S01]  /*4a30*/  ISETP.GE.AND P0, PT, R28.reuse, 0x11, PT ;  /* 0x000000111c00780c */ /* 0x040fe20003f06270 */
[----:B------:R-:W-:Y:S01]  /*4a40*/  FMUL R61, R61, R7 ;  /* 0x000000073d3d7220 */ /* 0x000fe20000400000 */
[----:B------:R-:W-:Y:S01]  /*4a50*/  F2FP.SATFINITE.E4M3.F32.PACK_AB_MERGE_C R69, RZ, R69, RZ ;  /* 0x00000045ff45723e */ /* 0x000fe200048070ff */
[----:B------:R-:W-:Y:S01]  /*4a60*/  @!P3 STG.E.U8 desc[UR16][R8.64+0x8], R75 ;  /* 0x0000084b0800b986 */ /* 0x000fe2000c101110 */
[----:B------:R-:W-:Y:S01]  /*4a70*/  ISETP.GE.AND P3, PT, R28, 0x12, PT ;  /* 0x000000121c00780c */ /* 0x000fe20003f66270 */
[----:B------:R-:W-:Y:S01]  /*4a80*/  FMUL R62, R62, R7 ;  /* 0x000000073e3e7220 */ /* 0x000fe20000400000 */
[----:B------:R-:W-:Y:S01]  /*4a90*/  F2FP.SATFINITE.E4M3.F32.PACK_AB_MERGE_C R67, RZ, R67, RZ ;  /* 0x00000043ff43723e */ /* 0x000fe200048070ff */
[----:B------:R1:W-:Y:S01]  /*4aa0*/  @!P5 STG.E.U8 desc[UR16][R8.64+0x9], R25 ;  /* 0x000009190800d986 */ /* 0x0003e2000c101110 */
[----:B------:R-:W-:Y:S01]  /*4ab0*/  ISETP.LT.OR P5, PT, R27, 0x1, !P3 ;  /* 0x000000011b00780c */ /* 0x000fe20005fa1670 */
[-C--:B------:R-:W-:Y:S01]  /*4ac0*/  FMUL R59, R59, R7.reuse ;  /* 0x000000073b3b7220 */ /* 0x080fe20000400000 */
[C---:B------:R-:W-:Y:S01]  /*4ad0*/  ISETP.LT.OR P3, PT, R27.reuse, 0x9, !P3 ;  /* 0x000000091b00780c */ /* 0x040fe20005f61670 */
[----:B------:R-:W-:Y:S01]  /*4ae0*/  @!P1 STG.E.U8 desc[UR16][R10.64+0x8], R29 ;  /* 0x0000081d0a009986 */ /* 0x000fe2000c101110 */
[----:B------:R-:W-:Y:S01]  /*4af0*/  ISETP.LT.OR P1, PT, R27, 0x1, !P0 ;  /* 0x000000011b00780c */ /* 0x000fe20004721670 */
[-C--:B------:R-:W-:Y:S01]  /*4b00*/  FMUL R60, R60, R7.reuse ;  /* 0x000000073c3c7220 */ /* 0x080fe20000400000 */
[----:B0-----:R-:W-:Y:S01]  /*4b10*/  F2FP.SATFINITE.E4M3.F32.PACK_AB_MERGE_C R15, RZ, R70, RZ ;  /* 0x00000046ff0f723e */ /* 0x001fe200048070ff */
[----:B------:R-:W-:Y:S01]  /*4b20*/  @!P2 STG.E.U8 desc[UR16][R10.64+0x9], R31 ;  /* 0x0000091f0a00a986 */ /* 0x000fe2000c101110 */
[----:B------:R-:W-:Y:S01]  /*4b30*/  ISETP.GE.AND P2, PT, R28, 0x19, PT ;  /* 0x000000191c00780c */ /* 0x000fe20003f46270 */
[-C--:B------:R-:W-:Y:S01]  /*4b40*/  FMUL R57, R57, R7.reuse ;  /* 0x0000000739397220 */ /* 0x080fe20000400000 */
[C---:B------:R-:W-:Y:S01]  /*4b50*/  ISETP.LT.OR P0, PT, R27.reuse, 0x9, !P0 ;  /* 0x000000091b00780c */ /* 0x040fe20004701670 */
[-C--:B------:R-:W-:Y:S01]  /*4b60*/  FMUL R58, R58, R7.reuse ;  /* 0x000000073a3a7220 */ /* 0x080fe20000400000 */
[----:B------:R-:W-:Y:S01]  /*4b70*/  ISETP.LT.OR P6, PT, R27, 0x1, !P2 ;  /* 0x000000011b00780c */ /* 0x000fe200057c1670 */
[----:B------:R0:W-:Y:S01]  /*4b80*/  @!P5 STG.E.U8 desc[UR16][R8.64+0x11], R15 ;  /* 0x0000110f0800d986 */ /* 0x0001e2000c101110 */
[----:B-1----:R-:W-:Y:S01]  /*4b90*/  F2FP.SATFINITE.E4M3.F32.PACK_AB_MERGE_C R25, RZ, R68, RZ ;  /* 0x00000044ff19723e */ /* 0x002fe200048070ff */
[----:B------:R-:W-:Y:S01]  /*4ba0*/  FMUL R56, R56, R7 ;  /* 0x0000000738387220 */ /* 0x000fe20000400000 */
[----:B------:R-:W-:Y:S01]  /*4bb0*/  F2FP.SATFINITE.E4M3.F32.PACK_AB_MERGE_C R65, RZ, R65, RZ ;  /* 0x00000041ff41723e */ /* 0x000fe200048070ff */
[----:B------:R-:W-:Y:S01]  /*4bc0*/  @!P1 STG.E.U8 desc[UR16][R8.64+0x10], R69 ;  /* 0x0000104508009986 */ /* 0x000fe2000c101110 */
[----:B------:R-:W-:Y:S01]  /*4bd0*/  ISETP.GE.AND P1, PT, R28, 0x1a, PT ;  /* 0x0000001a1c00780c */ /* 0x000fe20003f26270 */
[-C--:B------:R-:W-:Y:S01]  /*4be0*/  FMUL R23, R23, R7.reuse ;  /* 0x0000000717177220 */ /* 0x080fe20000400000 */
[C---:B------:R-:W-:Y:S01]  /*4bf0*/  ISETP.LT.OR P2, PT, R27.reuse, 0x9, !P2 ;  /* 0x000000091b00780c */ /* 0x040fe20005741670 */
[----:B------:R1:W-:Y:S01]  /*4c00*/  @!P3 STG.E.U8 desc[UR16][R10.64+0x11], R25 ;  /* 0x000011190a00b986 */ /* 0x0003e2000c101110 */
[----:B------:R-:W-:Y:S01]  /*4c10*/  ISETP.LT.OR P5, PT, R27, 0x1, !P1 ;  /* 0x000000011b00780c */ /* 0x000fe20004fa1670 */
[-C--:B------:R-:W-:Y:S01]  /*4c20*/  FMUL R21, R21, R7.reuse ;  /* 0x0000000715157220 */ /* 0x080fe20000400000 */
[----:B------:R-:W-:Y:S01]  /*4c30*/  ISETP.LT.OR P3, PT, R27, 0x9, !P1 ;  /* 0x000000091b00780c */ /* 0x000fe20004f61670 */
[----:B------:R-:W-:Y:S01]  /*4c40*/  @!P0 STG.E.U8 desc[UR16][R10.64+0x10], R67 ;  /* 0x000010430a008986 */ /* 0x000fe2000c101110 */
[----:B0-----:R-:W-:Y:S01]  /*4c50*/  F2FP.SATFINITE.E4M3.F32.PACK_AB_MERGE_C R15, RZ, R66, RZ ;  /* 0x00000042ff0f723e */ /* 0x001fe200048070ff */
[-C--:B------:R-:W-:Y:S01]  /*4c60*/  FMUL R22, R22, R7.reuse ;  /* 0x0000000716167220 */ /* 0x080fe20000400000 */
[C---:B------:R-:W-:Y:S01]  /*4c70*/  ISETP.GE.AND P0, PT, R28.reuse, 0x21, PT ;  /* 0x000000211c00780c */ /* 0x040fe20003f06270 */
[----:B------:R-:W-:Y:S01]  /*4c80*/  @!P6 STG.E.U8 desc[UR16][R8.64+0x18], R65 ;  /* 0x000018410800e986 */ /* 0x000fe2000c101110 */
[----:B------:R-:W-:Y:S01]  /*4c90*/  ISETP.GE.AND P1, PT, R28, 0x22, PT ;  /* 0x000000221c00780c */ /* 0x000fe20003f26270 */
[-C--:B------:R-:W-:Y:S01]  /*4ca0*/  FMUL R19, R19, R7.reuse ;  /* 0x0000000713137220 */ /* 0x080fe20000400000 */
[C---:B------:R-:W-:Y:S01]  /*4cb0*/  ISETP.LT.OR P6, PT, R27.reuse, 0x1, !P0 ;  /* 0x000000011b00780c */ /* 0x040fe200047c1670 */
[-C--:B------:R-:W-:Y:S01]  /*4cc0*/  FMUL R20, R20, R7.reuse ;  /* 0x0000000714147220 */ /* 0x080fe20000400000 */
[----:B-1----:R-:W-:Y:S01]  /*4cd0*/  F2FP.SATFINITE.E4M3.F32.PACK_AB_MERGE_C R25, RZ, R64, RZ ;  /* 0x00000040ff19723e */ /* 0x002fe200048070ff */
[----:B------:R0:W-:Y:S01]  /*4ce0*/  @!P5 STG.E.U8 desc[UR16][R8.64+0x19], R15 ;  /* 0x0000190f0800d986 */ /* 0x0001e2000c101110 */
[----:B------:R-:W-:Y:S01]  /*4cf0*/  ISETP.LT.OR P5, PT, R27, 0x1, !P1 ;  /* 0x000000011b00780c */ /* 0x000fe20004fa1670 */
[----:B------:R-:W-:Y:S01]  /*4d00*/  FMUL R17, R17, R7 ;  /* 0x0000000711117220 */ /* 0x000fe20000400000 */
[----:B------:R-:W-:Y:S01]  /*4d10*/  F2FP.SATFINITE.E4M3.F32.PACK_AB_MERGE_C R63, RZ, R63, RZ ;  /* 0x0000003fff3f723e */ /* 0x000fe200048070ff */
[----:B------:R1:W-:Y:S01]  /*4d20*/  @!P3 STG.E.U8 desc[UR16][R10.64+0x19], R25 ;  /* 0x000019190a00b986 */ /* 0x0003e2000c101110 */
[----:B------:R-:W-:Y:S01]  /*4d30*/  F2FP.SATFINITE.E4M3.F32.PACK_AB_MERGE_C R61, RZ, R61, RZ ;  /* 0x0000003dff3d723e */ /* 0x000fe200048070ff */
[-C--:B------:R-:W-:Y:S01]  /*4d40*/  FMUL R18, R18, R7.reuse ;  /* 0x0000000712127220 */ /* 0x080fe20000400000 */
[----:B------:R-:W-:Y:S01]  /*4d50*/  F2FP.SATFINITE.E4M3.F32.PACK_AB_MERGE_C R29, RZ, R62, RZ ;  /* 0x0000003eff1d723e */ /* 0x000fe200048070ff */
[----:B------:R-:W-:Y:S01]  /*4d60*/  @!P2 STG.E.U8 desc[UR16][R10.64+0x18], R63 ;  /* 0x0000183f0a00a986 */ /* 0x000fe2000c101110 */
[----:B------:R-:W-:Y:S01]  /*4d70*/  ISETP.LT.OR P3, PT, R27, 0x9, !P1 ;  /* 0x000000091b00780c */ /* 0x000fe20004f61670 */
[-C--:B------:R-:W-:Y:S01]  /*4d80*/  FMUL R13, R13, R7.reuse ;  /* 0x000000070d0d7220 */ /* 0x080fe20000400000 */
[----:B------:R-:W-:Y:S01]  /*4d90*/  ISETP.GE.AND P2, PT, R28, 0x29, PT ;  /* 0x000000291c00780c */ /* 0x000fe20003f46270 */
[----:B------:R-:W-:Y:S01]  /*4da0*/  @!P6 STG.E.U8 desc[UR16][R8.64+0x20], R61 ;  /* 0x0000203d0800e986 */ /* 0x000fe2000c101110 */
[C---:B------:R-:W-:Y:S01]  /*4db0*/  ISETP.LT.OR P0, PT, R27.reuse, 0x9, !P0 ;  /* 0x000000091b00780c */ /* 0x040fe20004701670 */
[----:B------:R-:W-:Y:S01]  /*4dc0*/  FMUL R16, R16, R7 ;  /* 0x0000000710107220 */ /* 0x000fe20000400000 */
[----:B------:R-:W-:Y:S01]  /*4dd0*/  ISETP.GE.AND P1, PT, R28, 0x2a, PT ;  /* 0x0000002a1c00780c */ /* 0x000fe20003f26270 */
[----:B------:R-:W-:Y:S01]  /*4de0*/  @!P5 STG.E.U8 desc[UR16][R8.64+0x21], R29 ;  /* 0x0000211d0800d986 */ /* 0x000fe2000c101110 */
[----:B------:R-:W-:-:S02]  /*4df0*/  ISETP.LT.OR P6, PT, R27, 0x1, !P2 ;  /* 0x000000011b00780c */ /* 0x000fc400057c1670 */
[C---:B------:R-:W-:Y:S02]  /*4e00*/  ISETP.LT.OR P5, PT, R27.reuse, 0x1, !P1 ;  /* 0x000000011b00780c */ /* 0x040fe40004fa1670 */
[----:B------:R-:W-:Y:S02]  /*4e10*/  F2FP.SATFINITE.E4M3.F32.PACK_AB_MERGE_C R59, RZ, R59, RZ ;  /* 0x0000003bff3b723e */ /* 0x000fe400048070ff */
[----:B0-----:R-:W-:Y:S02]  /*4e20*/  F2FP.SATFINITE.E4M3.F32.PACK_AB_MERGE_C R15, RZ, R60, RZ ;  /* 0x0000003cff0f723e */ /* 0x001fe400048070ff */
[----:B------:R-:W-:Y:S01]  /*4e30*/  F2FP.SATFINITE.E4M3.F32.PACK_AB_MERGE_C R57, RZ, R57, RZ ;  /* 0x00000039ff39723e */ /* 0x000fe200048070ff */
[----:B------:R-:W-:Y:S01]  /*4e40*/  @!P0 STG.E.U8 desc[UR16][R10.64+0x20], R59 ;  /* 0x0000203b0a008986 */ /* 0x000fe2000c101110 */
[----:B-1----:R-:W-:Y:S02]  /*4e50*/  F2FP.SATFINITE.E4M3.F32.PACK_AB_MERGE_C R25, RZ, R58, RZ ;  /* 0x0000003aff19723e */ /* 0x002fe400048070ff */
[C---:B------:R-:W-:Y:S01]  /*4e60*/  ISETP.LT.OR P1, PT, R27.reuse, 0x9, !P1 ;  /* 0x000000091b00780c */ /* 0x040fe20004f21670 */
[----:B------:R0:W-:Y:S01]  /*4e70*/  @!P3 STG.E.U8 desc[UR16][R10.64+0x21], R15 ;  /* 0x0000210f0a00b986 */ /* 0x0001e2000c101110 */
[----:B------:R-:W-:-:S02]  /*4e80*/  ISETP.LT.OR P2, PT, R27, 0x9, !P2 ;  /* 0x000000091b00780c */ /* 0x000fc40005741670 */
[C---:B------:R-:W-:Y:S01]  /*4e90*/  ISETP.GE.AND P3, PT, R28.reuse, 0x31, PT ;  /* 0x000000311c00780c */ /* 0x040fe20003f66270 */
[----:B------:R-:W-:Y:S01]  /*4ea0*/  @!P6 STG.E.U8 desc[UR16][R8.64+0x28], R57 ;  /* 0x000028390800e986 */ /* 0x000fe2000c101110 */
[----:B------:R-:W-:Y:S02]  /*4eb0*/  ISETP.GE.AND P0, PT, R28, 0x32, PT ;  /* 0x000000321c00780c */ /* 0x000fe40003f06270 */
[----:B------:R-:W-:Y:S01]  /*4ec0*/  F2FP.SATFINITE.E4M3.F32.PACK_AB_MERGE_C R23, RZ, R23, RZ ;  /* 0x00000017ff17723e */ /* 0x000fe200048070ff */
[----:B------:R1:W-:Y:S01]  /*4ed0*/  @!P5 STG.E.U8 desc[UR16][R8.64+0x29], R25 ;  /* 0x000029190800d986 */ /* 0x0003e2000c101110 */
[C---:B------:R-:W-:Y:S02]  /*4ee0*/  ISETP.LT.OR P5, PT, R27.reuse, 0x1, !P3 ;  /* 0x000000011b00780c */ /* 0x040fe40005fa1670 */
[----:B------:R-:W-:Y:S02]  /*4ef0*/  ISETP.LT.OR P6, PT, R27, 0x1, !P0 ;  /* 0x000000011b00780c */ /* 0x000fe400047c1670 */
[----:B0-----:R-:W-:Y:S01]  /*4f00*/  F2FP.SATFINITE.E4M3.F32.PACK_AB_MERGE_C R15, RZ, R56, RZ ;  /* 0x00000038ff0f723e */ /* 0x001fe200048070ff */
[----:B------:R-:W-:Y:S01]  /*4f10*/  @!P2 STG.E.U8 desc[UR16][R10.64+0x28], R23 ;  /* 0x000028170a00a986 */ /* 0x000fe2000c101110 */
[----:B------:R-:W-:-:S02]  /*4f20*/  F2FP.SATFINITE.E4M3.F32.PACK_AB_MERGE_C R21, RZ, R21, RZ ;  /* 0x00000015ff15723e */ /* 0x000fc400048070ff */
[C---:B------:R-:W-:Y:S01]  /*4f30*/  ISETP.GE.AND P2, PT, R28.reuse, 0x3a, PT ;  /* 0x0000003a1c00780c */ /* 0x040fe20003f46270 */
[----:B------:R0:W-:Y:S01]  /*4f40*/  @!P1 STG.E.U8 desc[UR16][R10.64+0x29], R15 ;  /* 0x0000290f0a009986 */ /* 0x0001e2000c101110 */
[C---:B------:R-:W-:Y:S02]  /*4f50*/  ISETP.LT.OR P1, PT, R27.reuse, 0x9, !P3 ;  /* 0x000000091b00780c */ /* 0x040fe40005f21670 */
[----:B-1----:R-:W-:Y:S01]  /*4f60*/  F2FP.SATFINITE.E4M3.F32.PACK_AB_MERGE_C R25, RZ, R22, RZ ;  /* 0x00000016ff19723e */ /* 0x002fe200048070ff */
[----:B------:R1:W-:Y:S01]  /*4f70*/  @!P5 STG.E.U8 desc[UR16][R8.64+0x30], R21 ;  /* 0x000030150800d986 */ /* 0x0003e2000c101110 */
[----:B------:R-:W-:Y:S02]  /*4f80*/  ISETP.GE.AND P3, PT, R28, 0x39, PT ;  /* 0x000000391c00780c */ /* 0x000fe40003f66270 */
[C---:B------:R-:W-:Y:S01]  /*4f90*/  ISETP.LT.OR P0, PT, R27.reuse, 0x9, !P0 ;  /* 0x000000091b00780c */ /* 0x040fe20004701670 */
[----:B------:R2:W-:Y:S01]  /*4fa0*/  @!P6 STG.E.U8 desc[UR16][R8.64+0x31], R25 ;  /* 0x000031190800e986 */ /* 0x0005e2000c101110 */
[----:B------:R-:W-:-:S02]  /*4fb0*/  ISETP.LT.OR P5, PT, R27, 0x1, !P3 ;  /* 0x000000011b00780c */ /* 0x000fc40005fa1670 */
[C---:B------:R-:W-:Y:S02]  /*4fc0*/  ISETP.LT.OR P6, PT, R27.reuse, 0x1, !P2 ;  /* 0x000000011b00780c */ /* 0x040fe400057c1670 */
[C---:B------:R-:W-:Y:S02]  /*4fd0*/  ISETP.LT.OR P3, PT, R27.reuse, 0x9, !P3 ;  /* 0x000000091b00780c */ /* 0x040fe40005f61670 */
[----:B------:R-:W-:Y:S02]  /*4fe0*/  ISETP.LT.OR P2, PT, R27, 0x9, !P2 ;  /* 0x000000091b00780c */ /* 0x000fe40005741670 */
[----:B------:R-:W-:Y:S02]  /*4ff0*/  F2FP.SATFINITE.E4M3.F32.PACK_AB_MERGE_C R19, RZ, R19, RZ ;  /* 0x00000013ff13723e */ /* 0x000fe400048070ff */
[----:B0-----:R-:W-:Y:S02]  /*5000*/  F2FP.SATFINITE.E4M3.F32.PACK_AB_MERGE_C R15, RZ, R20, RZ ;  /* 0x00000014ff0f723e */ /* 0x001fe400048070ff */
[----:B------:R-:W-:Y:S01]  /*5010*/  F2FP.SATFINITE.E4M3.F32.PACK_AB_MERGE_C R17, RZ, R17, RZ ;  /* 0x00000011ff11723e */ /* 0x000fe200048070ff */
[----:B------:R2:W-:Y:S01]  /*5020*/  @!P1 STG.E.U8 desc[UR16][R10.64+0x30], R19 ;  /* 0x000030130a009986 */ /* 0x0005e2000c101110 */
[----:B-1----:R-:W-:-:S02]  /*5030*/  F2FP.SATFINITE.E4M3.F32.PACK_AB_MERGE_C R21, RZ, R18, RZ ;  /* 0x00000012ff15723e */ /* 0x002fc400048070ff */
[----:B------:R-:W-:Y:S01]  /*5040*/  F2FP.SATFINITE.E4M3.F32.PACK_AB_MERGE_C R13, RZ, R13, RZ ;  /* 0x0000000dff0d723e */ /* 0x000fe200048070ff */
[----:B------:R2:W-:Y:S01]  /*5050*/  @!P0 STG.E.U8 desc[UR16][R10.64+0x31], R15 ;  /* 0x0000310f0a008986 */ /* 0x0005e2000c101110 */
[----:B------:R-:W-:-:S03]  /*5060*/  F2FP.SATFINITE.E4M3.F32.PACK_AB_MERGE_C R23, RZ, R16, RZ ;  /* 0x00000010ff17723e */ /* 0x000fc600048070ff */
[----:B------:R2:W-:Y:S04]  /*5070*/  @!P5 STG.E.U8 desc[UR16][R8.64+0x38], R17 ;  /* 0x000038110800d986 */ /* 0x0005e8000c101110 */
[----:B------:R2:W-:Y:S04]  /*5080*/  @!P6 STG.E.U8 desc[UR16][R8.64+0x39], R21 ;  /* 0x000039150800e986 */ /* 0x0005e8000c101110 */
[----:B------:R2:W-:Y:S04]  /*5090*/  @!P3 STG.E.U8 desc[UR16][R10.64+0x38], R13 ;  /* 0x0000380d0a00b986 */ /* 0x0005e8000c101110 */
[----:B------:R2:W-:Y:S02]  /*50a0*/  @!P2 STG.E.U8 desc[UR16][R10.64+0x39], R23 ;  /* 0x000039170a00a986 */ /* 0x0005e4000c101110 */
.L_x_104:
[----:B------:R-:W-:Y:S05]  /*50b0*/  BSYNC B0 ;  /* 0x0000000000007941 */ /* 0x000fea0003800000 */
.L_x_38:
[----:B------:R-:W-:Y:S01]  /*50c0*/  ULDC UR6, c[0x0][0xc] ;  /* 0x0000030000067ab9 */ /* 0x000fe20000000800 */
[----:B------:R-:W-:Y:S01]  /*50d0*/  ULDC UR7, c[0x0][0x10] ;  /* 0x0000040000077ab9 */ /* 0x000fe20000000800 */
[----:B0-23--:R-:W0:Y:S01]  /*50e0*/  LDC R9, c[0x0][0x14] ;  /* 0x00000500ff097b82 */ /* 0x00de220000000800 */
[----:B------:R-:W-:Y:S01]  /*50f0*/  UIMAD.WIDE.U32 UR6, UR6, UR7, URZ ;  /* 0x00000007060672a5 */ /* 0x000fe2000f8e003f */
[----:B-----5:R-:W-:Y:S01]  /*5100*/  PRMT R8, RZ, 0x7610, R8 ;  /* 0x00007610ff087816 */ /* 0x020fe20000000008 */
[----:B------:R-:W-:Y:S02]  /*5110*/  IMAD.MOV.U32 R15, RZ, RZ, -0x1 ;  /* 0xffffffffff0f7424 */ /* 0x000fe400078e00ff */
[----:B------:R-:W-:Y:S02]  /*5120*/  IMAD.MOV.U32 R73, RZ, RZ, -0x1 ;  /* 0xffffffffff497424 */ /* 0x000fe400078e00ff */
[----:B0-----:R-:W-:-:S04]  /*5130*/  IMAD.WIDE.U32 R4, R9, UR6, R4 ;  /* 0x0000000609047c25 */ /* 0x001fc8000f8e0004 */
[----:B------:R-:W-:Y:S01]  /*5140*/  IMAD R9, R9, UR7, RZ ;  /* 0x0000000709097c24 */ /* 0x000fe2000f8e02ff */
[----:B------:R-:W-:Y:S02]  /*5150*/  ULDC.64 UR6, c[0x0][0x650] ;  /* 0x0001940000067ab9 */ /* 0x000fe40000000a00 */
[----:B------:R-:W-:Y:S01]  /*5160*/  ISETP.GE.U32.AND P0, PT, R4, UR6, PT ;  /* 0x0000000604007c0c */ /* 0x000fe2000bf06070 */
[----:B------:R-:W-:-:S05]  /*5170*/  IMAD.IADD R5, R5, 0x1, R9 ;  /* 0x0000000105057824 */ /* 0x000fca00078e0209 */
[----:B------:R-:W-:-:S13]  /*5180*/  ISETP.GE.U32.AND.EX P0, PT, R5, UR7, PT, P0 ;  /* 0x0000000705007c0c */ /* 0x000fda000bf06100 */
[----:B------:R-:W-:Y:S05]  /*5190*/  @P0 BRA `(.L_x_105) ;  /* 0x0000000400600947 */ /* 0x000fea0003800000 */
[----:B------:R-:W0:Y:S01]  /*51a0*/  S2R R22, SR_CTAID.X ;  /* 0x0000000000167919 */ /* 0x000e220000002500 */
[----:B------:R-:W2:Y:S01]  /*51b0*/  LDC.64 R16, c[0x0][0x628] ;  /* 0x00018a00ff107b82 */ /* 0x000ea20000000a00 */
[----:B------:R-:W-:Y:S01]  /*51c0*/  ULDC UR6, c[0x0][0x150] ;  /* 0x0000540000067ab9 */ /* 0x000fe20000000800 */
[----:B------:R-:W-:Y:S01]  /*51d0*/  IMAD.MOV.U32 R14, RZ, RZ, R4 ;  /* 0x000000ffff0e7224 */ /* 0x000fe200078e0004 */
[----:B-1--4-:R-:W1:Y:S01]  /*51e0*/  S2R R24, SR_CTAID.Y ;  /* 0x0000000000187919 */ /* 0x012e620000002600 */
[----:B------:R-:W-:-:S04]  /*51f0*/  IMAD.MOV.U32 R15, RZ, RZ, R5 ;  /* 0x000000ffff0f7224 */ /* 0x000fc800078e0005 */
[----:B------:R-:W3:Y:S08]  /*5200*/  LDC R25, c[0x0][0x144] ;  /* 0x00005100ff197b82 */ /* 0x000ef00000000800 */
[----:B------:R-:W4:Y:S08]  /*5210*/  LDC R18, c[0x0][0x630] ;  /* 0x00018c00ff127b82 */ /* 0x000f300000000800 */
[----:B------:R-:W1:Y:S01]  /*5220*/  LDC.64 R20, c[0x0][0x620] ;  /* 0x00018800ff147b82 */ /* 0x000e620000000a00 */
[----:B--2---:R-:W-:-:S04]  /*5230*/  ISETP.NE.U32.AND P0, PT, R16, RZ, PT ;  /* 0x000000ff1000720c */ /* 0x004fc80003f05070 */
[----:B------:R-:W-:Y:S02]  /*5240*/  ISETP.NE.AND.EX P0, PT, R17, RZ, PT, P0 ;  /* 0x000000ff1100720c */ /* 0x000fe40003f05300 */
[----:B0-----:R-:W-:-:S05]  /*5250*/  I2FP.F32.U32 R8, R22 ;  /* 0x0000001600087245 */ /* 0x001fca0000201000 */
[----:B------:R-:W-:-:S04]  /*5260*/  FMUL R8, R8, UR6 ;  /* 0x0000000608087c20 */ /* 0x000fc80008400000 */
[----:B------:R0:W2:Y:S02]  /*5270*/  F2I.U32.TRUNC.NTZ R23, R8 ;  /* 0x0000000800177305 */ /* 0x0000a4000020f000 */
[----:B---34-:R-:W-:Y:S05]  /*5280*/  @!P0 BRA `(.L_x_106) ;  /* 0x0000000000288947 */ /* 0x018fea0003800000 */
[----:B------:R-:W3:Y:S02]  /*5290*/  LDC R9, c[0x0][0x634] ;  /* 0x00018d00ff097b82 */ /* 0x000ee40000000800 */
[----:B---3--:R-:W-:-:S05]  /*52a0*/  IADD3 R13, P0, R4, R9, RZ ;  /* 0x00000009040d7210 */ /* 0x008fca0007f1e0ff */
[----:B------:R-:W-:-:S04]  /*52b0*/  IMAD.X R19, RZ, RZ, R5, P0 ;  /* 0x000000ffff137224 */ /* 0x000fc800000e0605 */
[----:B0-----:R-:W-:-:S04]  /*52c0*/  IMAD.WIDE.U32 R8, R19, R16, RZ ;  /* 0x0000001013087225 */ /* 0x001fc800078e00ff */
[----:B------:R-:W-:-:S04]  /*52d0*/  IMAD.WIDE.U32 R10, P0, R13, R17, R8 ;  /* 0x000000110d0a7225 */ /* 0x000fc80007800008 */
[----:B------:R-:W-:-:S04]  /*52e0*/  IMAD.WIDE.U32 R8, R13, R16, RZ ;  /* 0x000000100d087225 */ /* 0x000fc800078e00ff */
[----:B------:R-:W-:Y:S01]  /*52f0*/  IMAD.X R15, RZ, RZ, RZ, P0 ;  /* 0x000000ffff0f7224 */ /* 0x000fe200000e06ff */
[----:B------:R-:W-:Y:S01]  /*5300*/  IADD3 RZ, P0, R9, R10, RZ ;  /* 0x0000000a09ff7210 */ /* 0x000fe20007f1e0ff */
[----:B------:R-:W-:-:S04]  /*5310*/  IMAD.MOV.U32 R14, RZ, RZ, R11 ;  /* 0x000000ffff0e7224 */ /* 0x000fc800078e000b */
[----:B------:R-:W-:-:S08]  /*5320*/  IMAD.WIDE.U32.X R14, R19, R17, R14, P0 ;  /* 0x00000011130e7225 */ /* 0x000fd000000e040e */
.L_x_106:
[----:B------:R-:W3:Y:S01]  /*5330*/  LDC.64 R30, c[0x0][0x640] ;  /* 0x00019000ff1e7b82 */ /* 0x000ee20000000a00 */
[-C--:B------:R-:W-:Y:S01]  /*5340*/  SHF.R.U64 R73, R14, R18.reuse, R15 ;  /* 0x000000120e497219 */ /* 0x080fe2000000120f */
[----:B--2---:R-:W-:Y:S01]  /*5350*/  IMAD.MOV R23, RZ, RZ, -R23 ;  /* 0x000000ffff177224 */ /* 0x004fe200078e0a17 */
[----:B0-----:R-:W-:Y:S01]  /*5360*/  SHF.R.U32.HI R8, RZ, R18, R15 ;  /* 0x00000012ff087219 */ /* 0x001fe2000001160f */
[----:B------:R-:W-:Y:S01]  /*5370*/  ULDC UR6, c[0x0][0x154] ;  /* 0x0000550000067ab9 */ /* 0x000fe20000000800 */
[----:B------:R-:W-:Y:S01]  /*5380*/  IADD3 R11, P0, RZ, -R73, RZ ;  /* 0x80000049ff0b7210 */ /* 0x000fe20007f1e0ff */
[----:B------:R-:W-:Y:S02]  /*5390*/  IMAD R23, R25, R23, R22 ;  /* 0x0000001719177224 */ /* 0x000fe400078e0216 */
[----:B------:R-:W0:Y:S01]  /*53a0*/  LDC R14, c[0x0][0x618] ;  /* 0x00018600ff0e7b82 */ /* 0x000e220000000800 */
[----:B------:R-:W-:Y:S02]  /*53b0*/  IMAD.MOV.U32 R13, RZ, RZ, 0x1 ;  /* 0x00000001ff0d7424 */ /* 0x000fe400078e00ff */
[----:B------:R-:W-:-:S04]  /*53c0*/  IMAD.X R9, RZ, RZ, ~R8, P0 ;  /* 0x000000ffff097224 */ /* 0x000fc800000e0e08 */
[-C--:B-1----:R-:W-:Y:S01]  /*53d0*/  IMAD R10, R9, R20.reuse, RZ ;  /* 0x00000014090a7224 */ /* 0x082fe200078e02ff */
[----:B------:R-:W1:Y:S01]  /*53e0*/  LDC R26, c[0x0][0x608] ;  /* 0x00018200ff1a7b82 */ /* 0x000e620000000800 */
[----:B------:R-:W-:-:S04]  /*53f0*/  IMAD.WIDE.U32 R8, R11, R20, R4 ;  /* 0x000000140b087225 */ /* 0x000fc800078e0004 */
[----:B------:R-:W-:Y:S01]  /*5400*/  IMAD R11, R11, R21, R10 ;  /* 0x000000150b0b7224 */ /* 0x000fe200078e020a */
[----:B------:R-:W-:Y:S02]  /*5410*/  I2FP.F32.U32 R10, R24 ;  /* 0x00000018000a7245 */ /* 0x000fe40000201000 */
[----:B------:R-:W2:Y:S01]  /*5420*/  LDC R28, c[0x0][0x658] ;  /* 0x00019600ff1c7b82 */ /* 0x000ea20000000800 */
[----:B------:R-:W-:Y:S01]  /*5430*/  IMAD.IADD R9, R9, 0x1, R11 ;  /* 0x0000000109097824 */ /* 0x000fe200078e020b */
[----:B---3--:R-:W-:Y:S01]  /*5440*/  ISETP.NE.U32.AND P0, PT, R30, RZ, PT ;  /* 0x000000ff1e00720c */ /* 0x008fe20003f05070 */
[----:B------:R-:W-:Y:S01]  /*5450*/  FMUL R10, R10, UR6 ;  /* 0x000000060a0a7c20 */ /* 0x000fe20008400000 */
[----:B------:R-:W-:Y:S02]  /*5460*/  IMAD.MOV.U32 R11, RZ, RZ, -0x1 ;  /* 0xffffffffff0b7424 */ /* 0x000fe400078e00ff */
[----:B------:R-:W-:Y:S01]  /*5470*/  ISETP.NE.AND.EX P0, PT, R31, RZ, PT, P0 ;  /* 0x000000ff1f00720c */ /* 0x000fe20003f05300 */
[----:B------:R3:W4:Y:S01]  /*5480*/  F2I.U32.TRUNC.NTZ R19, R10 ;  /* 0x0000000a00137305 */ /* 0x000722000020f000 */
[----:B------:R-:W3:Y:S01]  /*5490*/  LDC R21, c[0x0][0x148] ;  /* 0x00005200ff157b82 */ /* 0x000ee20000000800 */
[----:B0-----:R-:W-:-:S02]  /*54a0*/  SHF.R.U64 R18, R8, R14, R9 ;  /* 0x0000000e08127219 */ /* 0x001fc40000001209 */
[----:B------:R-:W-:-:S05]  /*54b0*/  SHF.R.U32.HI R9, RZ, R14, R9 ;  /* 0x0000000eff097219 */ /* 0x000fca0000011609 */
[----:B------:R-:W0:Y:S01]  /*54c0*/  LDC R22, c[0x0][0x600] ;  /* 0x00018000ff167b82 */ /* 0x000e220000000800 */
[-CC-:B-1----:R-:W-:Y:S02]  /*54d0*/  SHF.R.U64 R16, R18, R26.reuse, R9.reuse ;  /* 0x0000001a12107219 */ /* 0x182fe40000001209 */
[----:B------:R-:W-:-:S05]  /*54e0*/  SHF.R.U32.HI R9, RZ, R26, R9 ;  /* 0x0000001aff097219 */ /* 0x000fca0000011609 */
[----:B------:R-:W1:Y:S01]  /*54f0*/  LDC R27, c[0x0][0x648] ;  /* 0x00019200ff1b7b82 */ /* 0x000e620000000800 */
[-CC-:B--2---:R-:W-:Y:S02]  /*5500*/  SHF.R.U64 R20, R16, R28.reuse, R9.reuse ;  /* 0x0000001c10147219 */ /* 0x184fe40000001209 */
[-C--:B------:R-:W-:Y:S02]  /*5510*/  SHF.L.U32 R11, R11, R28.reuse, RZ ;  /* 0x0000001c0b0b7219 */ /* 0x080fe400000006ff */
[-C--:B------:R-:W-:Y:S01]  /*5520*/  SHF.R.U32.HI R9, RZ, R28.reuse, R9 ;  /* 0x0000001cff097219 */ /* 0x080fe20000011609 */
[----:B------:R-:W-:Y:S01]  /*5530*/  IMAD.MOV.U32 R8, RZ, RZ, R20 ;  /* 0x000000ffff087224 */ /* 0x000fe200078e0014 */
[----:B------:R-:W-:Y:S01]  /*5540*/  SHF.L.U32 R26, R13, R28, RZ ;  /* 0x0000001c0d1a7219 */ /* 0x000fe200000006ff */
[----:B------:R-:W2:Y:S01]  /*5550*/  LDC R29, c[0x0][0x638] ;  /* 0x00018e00ff1d7b82 */ /* 0x000ea20000000800 */
[----:B------:R-:W-:-:S07]  /*5560*/  LOP3.LUT R25, RZ, R11, RZ, 0x33, !PT ;  /* 0x0000000bff197212 */ /* 0x000fce00078e33ff */
[----:B------:R-:W0:Y:S01]  /*5570*/  LDC R32, c[0x0][0x610] ;  /* 0x00018400ff207b82 */ /* 0x000e220000000800 */
[----:B----4-:R-:W-:Y:S05]  /*5580*/  @!P0 BRA `(.L_x_107) ;  /* 0x0000000000288947 */ /* 0x010fea0003800000 */
[----:B------:R-:W4:Y:S02]  /*5590*/  LDC R13, c[0x0][0x64c] ;  /* 0x00019300ff0d7b82 */ /* 0x000f240000000800 */
[----:B----4-:R-:W-:-:S05]  /*55a0*/  IADD3 R13, P0, R20, R13, RZ ;  /* 0x0000000d140d7210 */ /* 0x010fca0007f1e0ff */
[----:B------:R-:W-:-:S04]  /*55b0*/  IMAD.X R17, RZ, RZ, R9, P0 ;  /* 0x000000ffff117224 */ /* 0x000fc800000e0609 */
[----:B------:R-:W-:-:S04]  /*55c0*/  IMAD.WIDE.U32 R8, R17, R30, RZ ;  /* 0x0000001e11087225 */ /* 0x000fc800078e00ff */
[----:B---3--:R-:W-:-:S04]  /*55d0*/  IMAD.WIDE.U32 R10, P0, R13, R31, R8 ;  /* 0x0000001f0d0a7225 */ /* 0x008fc80007800008 */
[----:B------:R-:W-:-:S04]  /*55e0*/  IMAD.WIDE.U32 R8, R13, R30, RZ ;  /* 0x0000001e0d087225 */ /* 0x000fc800078e00ff */
[----:B------:R-:W-:Y:S01]  /*55f0*/  IMAD.X R15, RZ, RZ, RZ, P0 ;  /* 0x000000ffff0f7224 */ /* 0x000fe200000e06ff */
[----:B------:R-:W-:Y:S01]  /*5600*/  IADD3 RZ, P0, R9, R10, RZ ;  /* 0x0000000a09ff7210 */ /* 0x000fe20007f1e0ff */
[----:B------:R-:W-:-:S04]  /*5610*/  IMAD.MOV.U32 R14, RZ, RZ, R11 ;  /* 0x000000ffff0e7224 */ /* 0x000fc800078e000b */
[----:B------:R-:W-:-:S08]  /*5620*/  IMAD.WIDE.U32.X R8, R17, R31, R14, P0 ;  /* 0x0000001f11087225 */ /* 0x000fd000000e040e */
.L_x_107:
[----:B-1----:R-:W-:Y:S01]  /*5630*/  SHF.R.U64 R8, R8, R27, R9 ;  /* 0x0000001b08087219 */ /* 0x002fe20000001209 */
[----:B0-----:R-:W-:Y:S01]  /*5640*/  VIADD R13, R22, 0xffffffff ;  /* 0xffffffff160d7836 */ /* 0x001fe20000000000 */
[----:B------:R-:W-:Y:S01]  /*5650*/  LOP3.LUT R11, R16, R25, RZ, 0xc0, !PT ;  /* 0x00000019100b7212 */ /* 0x000fe200078ec0ff */
[----:B------:R-:W-:Y:S02]  /*5660*/  IMAD.MOV R19, RZ, RZ, -R19 ;  /* 0x000000ffff137224 */ /* 0x000fe400078e0a13 */
[----:B------:R-:W-:Y:S02]  /*5670*/  IMAD.MOV R9, RZ, RZ, -R8 ;  /* 0x000000ffff097224 */ /* 0x000fe400078e0a08 */
[----:B------:R-:W-:Y:S01]  /*5680*/  IMAD R26, R26, R8, R11 ;  /* 0x000000081a1a7224 */ /* 0x000fe200078e020b */
[----:B------:R-:W-:Y:S01]  /*5690*/  LOP3.LUT R11, R18, R13, RZ, 0xc0, !PT ;  /* 0x0000000d120b7212 */ /* 0x000fe200078ec0ff */
[----:B---3--:R-:W-:Y:S02]  /*56a0*/  @P4 IMAD R23, R21, R19, R24 ;  /* 0x0000001315174224 */ /* 0x008fe400078e0218 */
[----:B--2---:R-:W-:-:S02]  /*56b0*/  IMAD R8, R9, R29, R20 ;  /* 0x0000001d09087224 */ /* 0x004fc400078e0214 */
[----:B------:R-:W-:Y:S02]  /*56c0*/  IMAD R26, R26, R32, R23 ;  /* 0x000000201a1a7224 */ /* 0x000fe400078e0217 */
[----:B------:R-:W-:Y:S02]  /*56d0*/  IMAD R9, R8, R22, R11 ;  /* 0x0000001608097224 */ /* 0x000fe400078e020b */
[----:B------:R-:W-:-:S03]  /*56e0*/  IMAD.MOV.U32 R10, RZ, RZ, 0x1 ;  /* 0x00000001ff0a7424 */ /* 0x000fc600078e00ff */
[----:B------:R-:W-:Y:S02]  /*56f0*/  SEL R15, R9, R26, !P4 ;  /* 0x0000001a090f7207 */ /* 0x000fe40006000000 */
[----:B------:R-:W-:Y:S02]  /*5700*/  PRMT R8, R10, 0x7610, R8 ;  /* 0x000076100a087816 */ /* 0x000fe40000000008 */
[----:B------:R-:W-:-:S07]  /*5710*/  SEL R26, R26, R9, !P4 ;  /* 0x000000091a1a7207 */ /* 0x000fce0006000000 */
.L_x_105:
[----:B------:R-:W-:Y:S01]  /*5720*/  LOP3.LUT P0, RZ, R8, 0xff, RZ, 0xc0, !PT ;  /* 0x000000ff08ff7812 */ /* 0x000fe2000780c0ff */
[----:B------:R-:W-:-:S12]  /*5730*/  IMAD.MOV.U32 R71, RZ, RZ, R26 ;  /* 0x000000ffff477224 */ /* 0x000fd800078e001a */
[----:B------:R-:W-:Y:S05]  /*5740*/  @P0 BRA `(.L_x_108) ;  /* 0xffffffb800d00947 */ /* 0x000fea000383ffff */
[----:B------:R-:W-:Y:S05]  /*5750*/  EXIT ;  /* 0x000000000000794d */ /* 0x000fea0003800000 */
.L_x_8:
[----:B0-----:R-:W-:Y:S01]  /*5760*/  ULDC.64 UR4, c[0x0][0x650] ;  /* 0x0001940000047ab9 */ /* 0x001fe20000000a00 */
        /* <DEDUP_REMOVED lines=25> */
.L_x_110:
[----:B------:R-:W0:Y:S01]  /*5900*/  LDC.64 R28, c[0x0][0x640] ;  /* 0x00019000ff1c7b82 */ /* 0x000e220000000a00 */
[-CC-:B------:R-:W-:Y:S01]  /*5910*/  SHF.R.U64 R21, R16, R6.reuse, R17.reuse ;  /* 0x0000000610157219 */ /* 0x180fe20000001211 */
[----:B------:R-:W-:Y:S01]  /*5920*/  IMAD.MOV.U32 R31, RZ, RZ, 0x1 ;  /* 0x00000001ff1f7424 */ /* 0x000fe200078e00ff */
[----:B------:R-:W-:Y:S02]  /*5930*/  SHF.R.U32.HI R3, RZ, R6, R17 ;  /* 0x00000006ff037219 */ /* 0x000fe40000011611 */
[----:B------:R-:W-:-:S03]  /*5940*/  IADD3 R15, P0, RZ, -R21, RZ ;  /* 0x80000015ff0f7210 */ /* 0x000fc60007f1e0ff */
[----:B------:R-:W1:Y:S02]  /*5950*/  LDC R14, c[0x0][0x618] ;  /* 0x00018600ff0e7b82 */ /* 0x000e640000000800 */
[----:B------:R-:W-:Y:S02]  /*5960*/  IMAD.X R3, RZ, RZ, ~R3, P0 ;  /* 0x000000ffff037224 */ /* 0x000fe400000e0e03 */
[----:B------:R-:W-:-:S04]  /*5970*/  IMAD.WIDE.U32 R12, R15, R22, R4 ;  /* 0x000000160f0c7225 */ /* 0x000fc800078e0004 */
[----:B------:R-:W2:Y:S01]  /*5980*/  LDC R16, c[0x0][0x608] ;  /* 0x00018200ff107b82 */ /* 0x000ea20000000800 */
[----:B------:R-:W-:-:S04]  /*5990*/  IMAD R6, R3, R22, RZ ;  /* 0x0000001603067224 */ /* 0x000fc800078e02ff */
[----:B------:R-:W-:-:S03]  /*59a0*/  IMAD R3, R15, R23, R6 ;  /* 0x000000170f037224 */ /* 0x000fc600078e0206 */
[----:B------:R-:W3:Y:S01]  /*59b0*/  LDC R26, c[0x0][0x658] ;  /* 0x00019600ff1a7b82 */ /* 0x000ee20000000800 */
[----:B------:R-:W-:Y:S01]  /*59c0*/  IMAD.IADD R3, R13, 0x1, R3 ;  /* 0x000000010d037824 */ /* 0x000fe200078e0203 */
[----:B0-----:R-:W-:Y:S01]  /*59d0*/  ISETP.NE.U32.AND P0, PT, R28, RZ, PT ;  /* 0x000000ff1c00720c */ /* 0x001fe20003f05070 */
[----:B------:R-:W-:-:S03]  /*59e0*/  IMAD.MOV.U32 R13, RZ, RZ, -0x1 ;  /* 0xffffffffff0d7424 */ /* 0x000fc600078e00ff */
        /* <DEDUP_REMOVED lines=25> */
.L_x_111:
[----:B-1----:R-:W-:Y:S01]  /*5b80*/  SHF.R.U64 R6, R12, R25, R13 ;  /* 0x000000190c067219 */ /* 0x002fe2000000120d */
[----:B0-----:R-:W-:Y:S01]  /*5b90*/  VIADD R13, R24, 0xffffffff ;  /* 0xffffffff180d7836 */ /* 0x001fe20000000000 */
[----:B------:R-:W-:Y:S01]  /*5ba0*/  SHF.L.U32 R9, R31, R26, RZ ;  /* 0x0000001a1f097219 */ /* 0x000fe200000006ff */
[----:B------:R-:W-:Y:S01]  /*5bb0*/  @P4 IMAD R10, R11, R20, R8 ;  /* 0x000000140b0a4224 */ /* 0x000fe200078e0208 */
[----:B------:R-:W-:Y:S01]  /*5bc0*/  LOP3.LUT R3, R22, R33, RZ, 0xc0, !PT ;  /* 0x0000002116037212 */ /* 0x000fe200078ec0ff */
[----:B------:R-:W-:Y:S01]  /*5bd0*/  IMAD.MOV R12, RZ, RZ, -R6 ;  /* 0x000000ffff0c7224 */ /* 0x000fe200078e0a06 */
[----:B------:R-:W-:Y:S01]  /*5be0*/  LOP3.LUT R18, R18, R13, RZ, 0xc0, !PT ;  /* 0x0000000d12127212 */ /* 0x000fe200078ec0ff */
[----:B------:R-:W-:Y:S02]  /*5bf0*/  IMAD.MOV.U32 R16, RZ, RZ, R21 ;  /* 0x000000ffff107224 */ /* 0x000fe400078e0015 */
[----:B------:R-:W-:Y:S02]  /*5c00*/  IMAD R9, R9, R6, R3 ;  /* 0x0000000609097224 */ /* 0x000fe400078e0203 */
[----:B--2---:R-:W-:-:S02]  /*5c10*/  IMAD R3, R12, R27, R23 ;  /* 0x0000001b0c037224 */ /* 0x004fc400078e0217 */
[----:B---3--:R-:W-:Y:S02]  /*5c20*/  IMAD R10, R9, R30, R10 ;  /* 0x0000001e090a7224 */ /* 0x008fe400078e020a */
[----:B------:R-:W-:Y:S02]  /*5c30*/  IMAD.MOV.U32 R6, RZ, RZ, 0x1 ;  /* 0x00000001ff067424 */ /* 0x000fe400078e00ff */
[----:B------:R-:W-:-:S03]  /*5c40*/  IMAD R9, R3, R24, R18 ;  /* 0x0000001803097224 */ /* 0x000fc600078e0212 */
[----:B------:R-:W-:Y:S02]  /*5c50*/  PRMT R3, R6, 0x7610, R3 ;  /* 0x0000761006037816 */ /* 0x000fe40000000003 */
[----:B------:R-:W-:Y:S02]  /*5c60*/  SEL R6, R9, R10, !P4 ;  /* 0x0000000a09067207 */ /* 0x000fe40006000000 */
[----:B------:R-:W-:-:S07]  /*5c70*/  SEL R18, R10, R9, !P4 ;  /* 0x000000090a127207 */ /* 0x000fce0006000000 */
.L_x_109:
[----:B------:R-:W-:-:S08]  /*5c80*/  NOP ;  /* 0x0000000000007918 */ /* 0x000fd00000000000 */
[----:B------:R-:W0:-:S00]  /*5c90*/  USETMAXREG.DEALLOC.CTAPOOL 0x28 ;  /* 0x00000028000079c8 */ /* 0x000e0000080e0500 */
[----:B0-----:R-:W-:-:S13]  /*5ca0*/  ISETP.NE.AND P0, PT, R7, RZ, PT ;  /* 0x000000ff0700720c */ /* 0x001fda0003f05270 */
[----:B------:R-:W-:Y:S05]  /*5cb0*/  @P0 EXIT ;  /* 0x000000000000094d */ /* 0x000fea0003800000 */
[----:B------:R-:W-:Y:S01]  /*5cc0*/  LOP3.LUT P0, RZ, R3, 0xff, RZ, 0xc0, !PT ;  /* 0x000000ff03ff7812 */ /* 0x000fe2000780c0ff */
[----:B------:R-:W-:Y:S02]  /*5cd0*/  IMAD.MOV.U32 R3, RZ, RZ, 0x1 ;  /* 0x00000001ff037424 */ /* 0x000fe400078e00ff */
[----:B------:R-:W-:-:S10]  /*5ce0*/  IMAD.MOV.U32 R17, RZ, RZ, RZ ;  /* 0x000000ffff117224 */ /* 0x000fd400078e00ff */
[----:B------:R-:W-:Y:S05]  /*5cf0*/  @!P0 BRA `(.L_x_112) ;  /* 0x0000000c003c8947 */ /* 0x000fea0003800000 */
[----:B------:R-:W0:Y:S01]  /*5d00*/  LDC R3, c[0x0][0x28c] ;  /* 0x0000a300ff037b82 */ /* 0x000e220000000800 */
[----:B------:R-:W1:Y:S01]  /*5d10*/  S2R R12, SR_CgaCtaId ;  /* 0x00000000000c7919 */ /* 0x000e620000008800 */
[----:B------:R-:W-:Y:S01]  /*5d20*/  ULDC UR5, c[0x0][0x658] ;  /* 0x0001960000057ab9 */ /* 0x000fe20000000800 */
[----:B------:R-:W-:Y:S01]  /*5d30*/  UMOV UR7, 0xffffffff ;  /* 0xffffffff00077882 */ /* 0x000fe20000000000 */
[----:B------:R-:W-:Y:S01]  /*5d40*/  ULDC UR6, c[0x0][0xc] ;  /* 0x0000030000067ab9 */ /* 0x000fe20000000800 */
[----:B------:R-:W-:Y:S01]  /*5d50*/  USHF.L.U32 UR8, UR7, UR5, URZ ;  /* 0x0000000507087299 */ /* 0x000fe2000800063f */
[----:B------:R-:W-:Y:S01]  /*5d60*/  BSSY B0, `(.L_x_112) ;  /* 0x00000c8000007945 */ /* 0x000fe20003800000 */
[----:B------:R-:W-:Y:S01]  /*5d70*/  UMOV UR9, 0x1 ;  /* 0x0000000100097882 */ /* 0x000fe20000000000 */
[----:B------:R-:W-:Y:S01]  /*5d80*/  ULDC UR7, c[0x0][0x10] ;  /* 0x0000040000077ab9 */ /* 0x000fe20000000800 */
[----:B------:R-:W-:Y:S01]  /*5d90*/  USHF.L.U32 UR18, UR9, UR5, URZ ;  /* 0x0000000509127299 */ /* 0x000fe2000800063f */
[----:B------:R-:W-:Y:S01]  /*5da0*/  IMAD.MOV.U32 R14, RZ, RZ, 0x1 ;  /* 0x00000001ff0e7424 */ /* 0x000fe200078e00ff */
[----:B------:R-:W-:Y:S01]  /*5db0*/  UIMAD.WIDE.U32 UR6, UR6, UR7, URZ ;  /* 0x00000007060672a5 */ /* 0x000fe2000f8e003f */
[----:B------:R-:W-:Y:S01]  /*5dc0*/  LOP3.LUT R15, R2, 0x2, RZ, 0xfc, !PT ;  /* 0x00000002020f7812 */ /* 0x000fe200078efcff */
[----:B------:R-:W-:Y:S01]  /*5dd0*/  ULDC UR5, c[0x0][0x14] ;  /* 0x0000050000057ab9 */ /* 0x000fe20000000800 */
[----:B------:R-:W-:Y:S01]  /*5de0*/  IMAD.MOV.U32 R17, RZ, RZ, RZ ;  /* 0x000000ffff117224 */ /* 0x000fe200078e00ff */
[----:B------:R-:W-:-:S02]  /*5df0*/  UIMAD.WIDE.U32 UR20, UR6, UR5, URZ ;  /* 0x00000005061472a5 */ /* 0x000fc4000f8e003f */
[----:B------:R-:W-:Y:S01]  /*5e00*/  UIMAD UR13, UR7, UR5, URZ ;  /* 0x00000005070d72a4 */ /* 0x000fe2000f8e023f */
[----:B------:R-:W-:Y:S01]  /*5e10*/  ULDC UR4, c[0x0][0x600] ;  /* 0x0001800000047ab9 */ /* 0x000fe20000000800 */
[----:B------:R-:W-:Y:S02]  /*5e20*/  ULOP3.LUT UR17, URZ, UR8, URZ, 0x33, !UPT ;  /* 0x000000083f117292 */ /* 0x000fe4000f8e333f */
[----:B------:R-:W-:Y:S01]  /*5e30*/  UIADD3 UR4, UR4, -0x1, URZ ;  /* 0xffffffff04047890 */ /* 0x000fe2000fffe03f */
[----:B0-----:R-:W-:Y:S01]  /*5e40*/  VIADD R3, R3, 0x7f ;  /* 0x0000007f03037836 */ /* 0x001fe20000000000 */
[----:B------:R-:W-:Y:S01]  /*5e50*/  UIADD3 UR13, UR21, UR13, URZ ;  /* 0x0000000d150d7290 */ /* 0x000fe2000fffe03f */
[----:B------:R-:W-:-:S03]  /*5e60*/  ULDC.64 UR22, c[0x0][0x198] ;  /* 0x0000660000167ab9 */ /* 0x000fc60000000a00 */
[----:B------:R-:W-:-:S04]  /*5e70*/  SHF.R.S32.HI R8, RZ, 0x1f, R3 ;  /* 0x0000001fff087819 */ /* 0x000fc80000011403 */
[----:B------:R-:W-:Y:S01]  /*5e80*/  LEA.HI R8, R8, R3, RZ, 0x7 ;  /* 0x0000000308087211 */ /* 0x000fe200078f38ff */
[C---:B-1----:R-:W-:Y:S02]  /*5e90*/  IMAD.SHL.U32 R11, R12.reuse, 0x20, RZ ;  /* 0x000000200c0b7824 */ /* 0x042fe400078e00ff */
[----:B------:R-:W-:Y:S01]  /*5ea0*/  IMAD.SHL.U32 R12, R12, 0x1000, RZ ;  /* 0x000010000c0c7824 */ /* 0x000fe200078e00ff */
[----:B------:R-:W-:Y:S01]  /*5eb0*/  SHF.R.S32.HI R10, RZ, 0x7, R8 ;  /* 0x00000007ff0a7819 */ /* 0x000fe20000011408 */
[----:B------:R-:W-:Y:S01]  /*5ec0*/  IMAD.MOV.U32 R3, RZ, RZ, 0x1 ;  /* 0x00000001ff037424 */ /* 0x000fe200078e00ff */
[----:B------:R-:W-:Y:S02]  /*5ed0*/  LOP3.LUT R11, R11, 0x20, RZ, 0xc0, !PT ;  /* 0x000000200b0b7812 */ /* 0x000fe400078ec0ff */
[----:B------:R-:W-:Y:S01]  /*5ee0*/  LOP3.LUT R12, R12, 0x1000, RZ, 0xc0, !PT ;  /* 0x000010000c0c7812 */ /* 0x000fe200078ec0ff */
[----:B------:R-:W-:-:S07]  /*5ef0*/  VIADD R13, R10, 0x1 ;  /* 0x000000010a0d7836 */ /* 0x000fce0000000000 */
.L_x_123:
[----:B------:R-:W-:-:S03]  /*5f00*/  UMOV UR5, 0xffffffff ;  /* 0xffffffff00057882 */ /* 0x000fc60000000000 */
[----:B------:R-:W-:Y:S05]  /*5f10*/  BRA.DIV UR5, `(.L_x_113) ;  /* 0x0000001205587947 */ /* 0x000fea000b800000 */
[----:B------:R-:W-:-:S13]  /*5f20*/  ELECT P0, URZ, PT ;  /* 0x00000000003f782f */ /* 0x000fda0003800000 */
.L_x_139:
[----:B------:R-:W0:Y:S01]  /*5f30*/  LDC R7, c[0x0][0x28c] ;  /* 0x0000a300ff077b82 */ /* 0x000e220000000800 */
[----:B------:R-:W-:Y:S01]  /*5f40*/  BSSY B1, `(.L_x_114) ;  /* 0x0000038000017945 */ /* 0x000fe20003800000 */
[----:B0-----:R-:W-:-:S13]  /*5f50*/  ISETP.LT.OR P0, PT, R7, 0x1, !P0 ;  /* 0x000000010700780c */ /* 0x001fda0004701670 */
[----:B------:R-:W-:Y:S05]  /*5f60*/  @P0 BRA `(.L_x_115) ;  /* 0x0000000000d40947 */ /* 0x000fea0003800000 */
[----:B------:R-:W-:Y:S02]  /*5f70*/  IMAD R19, R6, 0x40, R11 ;  /* 0x0000004006137824 */ /* 0x000fe400078e020b */
[----:B------:R-:W-:Y:S02]  /*5f80*/  IMAD.SHL.U32 R20, R18, 0x80, RZ ;  /* 0x0000008012147824 */ /* 0x000fe400078e00ff */
[----:B------:R-:W-:Y:S02]  /*5f90*/  IMAD.MOV.U32 R23, RZ, RZ, RZ ;  /* 0x000000ffff177224 */ /* 0x000fe400078e00ff */
[----:B------:R-:W-:Y:S02]  /*5fa0*/  IMAD.MOV.U32 R6, RZ, RZ, R13 ;  /* 0x000000ffff067224 */ /* 0x000fe400078e000d */
[----:B------:R-:W-:Y:S02]  /*5fb0*/  IMAD.MOV.U32 R7, RZ, RZ, R3 ;  /* 0x000000ffff077224 */ /* 0x000fe400078e0003 */
[----:B------:R-:W-:-:S07]  /*5fc0*/  IMAD.MOV.U32 R9, RZ, RZ, R17 ;  /* 0x000000ffff097224 */ /* 0x000fce00078e0011 */
.L_x_118:
[----:B------:R-:W0:Y:S01]  /*5fd0*/  S2R R21, SR_CgaCtaId ;  /* 0x0000000000157919 */ /* 0x000e220000008800 */
[----:B------:R-:W-:Y:S02]  /*5fe0*/  MOV R8, 0x400 ;  /* 0x0000040000087802 */ /* 0x000fe40000000f00 */
[----:B------:R-:W-:-:S13]  /*5ff0*/  LOP3.LUT P1, RZ, R0, 0x7f, RZ, 0xc0, !PT ;  /* 0x0000007f00ff7812 */ /* 0x000fda000782c0ff */
[----:B------:R-:W1:Y:S01]  /*6000*/  @!P1 LDC R18, c[0x0][0x500] ;  /* 0x00014000ff129b82 */ /* 0x000e620000000800 */
[----:B0-----:R-:W-:Y:S02]  /*6010*/  LEA R22, R21, R8, 0x18 ;  /* 0x0000000815167211 */ /* 0x001fe400078ec0ff */
[----:B------:R-:W-:-:S03]  /*6020*/  SHF.L.U32 R8, R7, 0x1f, RZ ;  /* 0x0000001f07087819 */ /* 0x000fc600000006ff */
[----:B------:R-:W-:-:S04]  /*6030*/  IMAD R21, R9, 0x8, R22 ;  /* 0x0000000809157824 */ /* 0x000fc800078e0216 */
[----:B------:R-:W0:Y:S02]  /*6040*/  SYNCS.PHASECHK.TRANS64.TRYWAIT P0, [R21+URZ+0x48], R8 ;  /* 0x00004808150075a7 */ /* 0x000e24000800017f */
[----:B01----:R-:W-:Y:S05]  /*6050*/  @!P0 BRA `(.L_x_116) ;  /* 0x0000001000288947 */ /* 0x003fea0003800000 */
.L_x_140:
[----:B0-----:R-:W-:Y:S01]  /*6060*/  PRMT R8, R15, 0x9910, RZ ;  /* 0x000099100f087816 */ /* 0x001fe200000000ff */
[----:B------:R0:W-:Y:S03]  /*6070*/  @!P1 SYNCS.ARRIVE.TRANS64 RZ, [R21+URZ], R18 ;  /* 0x0000001215ff99a7 */ /* 0x0001e6000800003f */
[----:B------:R-:W-:-:S13]  /*6080*/  ISETP.NE.AND P0, PT, R8, 0x2, PT ;  /* 0x000000020800780c */ /* 0x000fda0003f05270 */
[----:B0-----:R-:W-:Y:S05]  /*6090*/  @P0 BRA `(.L_x_117) ;  /* 0x0000000000040947 */ /* 0x001fea0003800000 */
[----:B------:R-:W-:Y:S01]  /*60a0*/  BPT.TRAP 0x1 ;  /* 0x000000040000795c */ /* 0x000fe20000300000 */
.L_x_117:
[----:B------:R-:W-:Y:S01]  /*60b0*/  R2UR UR16, R22 ;  /* 0x00000000161072ca */ /* 0x000fe200000e0000 */
[----:B------:R-:W-:Y:S01]  /*60c0*/  IMAD R22, R9, 0x4000, R22 ;  /* 0x0000400009167824 */ /* 0x000fe200078e0216 */
[----:B------:R-:W-:Y:S01]  /*60d0*/  R2UR UR9, R21 ;  /* 0x00000000150972ca */ /* 0x000fe200000e0000 */
[C---:B------:R-:W-:Y:S01]  /*60e0*/  IMAD R8, R9.reuse, 0x2000, R12 ;  /* 0x0000200009087824 */ /* 0x040fe200078e020c */
[----:B------:R-:W-:Y:S01]  /*60f0*/  UIADD3 UR6, UP0, UR22, 0xf0, URZ ;  /* 0x000000f016067890 */ /* 0x000fe2000ff1e03f */
[----:B------:R-:W-:Y:S01]  /*6100*/  VIADD R6, R6, 0xffffffff ;  /* 0xffffffff06067836 */ /* 0x000fe20000000000 */
[----:B------:R-:W-:Y:S01]  /*6110*/  R2UR UR5, R22 ;  /* 0x00000000160572ca */ /* 0x000fe200000e0000 */
[----:B------:R-:W-:Y:S01]  /*6120*/  UIADD3 UR24, UP1, UR22, 0x1f0, URZ ;  /* 0x000001f016187890 */ /* 0x000fe2000ff3e03f */
[----:B------:R-:W-:Y:S01]  /*6130*/  R2UR UR8, R8 ;  /* 0x00000000080872ca */ /* 0x000fe200000e0000 */
[----:B------:R-:W-:Y:S01]  /*6140*/  UIADD3.X UR7, URZ, UR23, URZ, UP0, !UPT ;  /* 0x000000173f077290 */ /* 0x000fe200087fe43f */
[----:B------:R-:W-:Y:S01]  /*6150*/  R2UR UR11, R20 ;  /* 0x00000000140b72ca */ /* 0x000fe200000e0000 */
[----:B------:R-:W-:Y:S01]  /*6160*/  VIADD R9, R9, 0x1 ;  /* 0x0000000109097836 */ /* 0x000fe20000000000 */
[----:B------:R-:W-:Y:S01]  /*6170*/  R2UR UR10, R23 ;  /* 0x00000000170a72ca */ /* 0x000fe200000e0000 */
[----:B------:R-:W-:Y:S01]  /*6180*/  UIADD3.X UR25, URZ, UR23, URZ, UP1, !UPT ;  /* 0x000000173f197290 */ /* 0x000fe20008ffe43f */
[----:B------:R-:W-:Y:S01]  /*6190*/  R2UR UR12, R16 ;  /* 0x00000000100c72ca */ /* 0x000fe200000e0000 */
[----:B------:R-:W-:Y:S01]  /*61a0*/  UMOV UR14, 0x0 ;  /* 0x00000000000e7882 */ /* 0x000fe20000000000 */
[----:B------:R-:W-:Y:S01]  /*61b0*/  R2UR UR19, R19 ;  /* 0x00000000131372ca */ /* 0x000fe200000e0000 */
[----:B------:R-:W-:Y:S01]  /*61c0*/  UMOV UR15, 0x10000000 ;  /* 0x10000000000f7882 */ /* 0x000fe20000000000 */
[----:B------:R-:W-:Y:S01]  /*61d0*/  ISETP.GT.AND P1, PT, R6, 0x1, PT ;  /* 0x000000010600780c */ /* 0x000fe20003f24270 */
[----:B------:R-:W-:Y:S01]  /*61e0*/  UIADD3 UR5, UR5, 0x180, URZ ;  /* 0x0000018005057890 */ /* 0x000fe2000fffe03f */
[----:B------:R-:W-:Y:S01]  /*61f0*/  ISETP.NE.AND P0, PT, R9, 0x9, PT ;  /* 0x000000090900780c */ /* 0x000fe20003f05270 */
[----:B------:R-:W-:Y:S01]  /*6200*/  UIADD3 UR16, UR16, 0x24180, UR8 ;  /* 0x0002418010107890 */ /* 0x000fe2000fffe008 */
[----:B------:R-:W-:Y:S01]  /*6210*/  VIADD R23, R23, 0x80 ;  /* 0x0000008017177836 */ /* 0x000fe20000000000 */
[----:B------:R-:W-:Y:S01]  /*6220*/  UMOV UR26, 0x30000 ;  /* 0x00030000001a7882 */ /* 0x000fe20000000000 */
[----:B------:R-:W-:-:S02]  /*6230*/  SEL R8, RZ, 0x1, P0 ;  /* 0x00000001ff087807 */ /* 0x000fc40000000000 */
[----:B------:R-:W-:Y:S01]  /*6240*/  UMOV UR8, UR5 ;  /* 0x0000000500087c82 */ /* 0x000fe20008000000 */
[----:B------:R-:W-:Y:S01]  /*6250*/  SEL R9, R9, RZ, P0 ;  /* 0x000000ff09097207 */ /* 0x000fe20000000000 */
[----:B------:R0:W-:Y:S01]  /*6260*/  UTMALDG.3D [UR8], [UR6], desc[UR14] ;  /* 0x00000e08060075b4 */ /* 0x0001e20008011000 */
[----:B------:R-:W-:Y:S01]  /*6270*/  LOP3.LUT R7, R7, R8, RZ, 0x3c, !PT ;  /* 0x0000000807077212 */ /* 0x000fe200078e3cff */
[----:B0-----:R-:W-:Y:S01]  /*6280*/  UMOV UR11, UR19 ;  /* 0x00000013000b7c82 */ /* 0x001fe20008000000 */
[----:B------:R-:W-:Y:S02]  /*6290*/  UMOV UR8, UR16 ;  /* 0x0000001000087c82 */ /* 0x000fe40008000000 */
[----:B------:R0:W-:Y:S02]  /*62a0*/  UTMALDG.3D.MULTICAST [UR8], [UR24], UR26, desc[UR14] ;  /* 0x00000e08180073b4 */ /* 0x0001e4000801181a */
[----:B0-----:R-:W-:Y:S05]  /*62b0*/  @P1 BRA `(.L_x_118) ;  /* 0xfffffffc00441947 */ /* 0x001fea000383ffff */
.L_x_115:
[----:B------:R-:W-:Y:S05]  /*62c0*/  BSYNC B1 ;  /* 0x0000000000017941 */ /* 0x000fea0003800000 */
.L_x_114:
[----:B------:R-:W-:Y:S01]  /*62d0*/  LOP3.LUT P1, RZ, R14, 0xff, RZ, 0xc0, !PT ;  /* 0x000000ff0eff7812 */ /* 0x000fe2000782c0ff */
[C---:B------:R-:W-:Y:S01]  /*62e0*/  IMAD.IADD R17, R10.reuse, 0x1, R17 ;  /* 0x000000010a117824 */ /* 0x040fe200078e0211 */
[----:B------:R-:W-:Y:S01]  /*62f0*/  ULDC.64 UR6, c[0x0][0x650] ;  /* 0x0001940000067ab9 */ /* 0x000fe20000000a00 */
[C---:B------:R-:W-:Y:S01]  /*6300*/  ISETP.GE.U32.AND P2, PT, R10.reuse, 0x9, PT ;  /* 0x000000090a00780c */ /* 0x040fe20003f46070 */
[----:B------:R-:W-:Y:S01]  /*6310*/  BSSY B1, `(.L_x_119) ;  /* 0x000006a000017945 */ /* 0x000fe20003800000 */
[----:B------:R-:W-:Y:S01]  /*6320*/  IMAD.MOV.U32 R18, RZ, RZ, -0x1 ;  /* 0xffffffffff127424 */ /* 0x000fe200078e00ff */
[----:B------:R-:W-:Y:S01]  /*6330*/  ISETP.GT.U32.AND P0, PT, R17, 0x8, PT ;  /* 0x000000081100780c */ /* 0x000fe20003f04070 */
[----:B------:R-:W-:Y:S01]  /*6340*/  IMAD.MOV.U32 R16, RZ, RZ, -0x1 ;  /* 0xffffffffff107424 */ /* 0x000fe200078e00ff */
[----:B------:R-:W-:Y:S02]  /*6350*/  PRMT R14, RZ, 0x7610, R14 ;  /* 0x00007610ff0e7816 */ /* 0x000fe4000000000e */
[----:B------:R-:W-:-:S03]  /*6360*/  ISETP.LT.U32.AND P0, PT, R10, 0x9, P0 ;  /* 0x000000090a00780c */ /* 0x000fc60000701070 */
[----:B------:R-:W0:Y:S01]  /*6370*/  @P1 S2R R7, SR_CgaCtaId ;  /* 0x0000000000071919 */ /* 0x000e220000008800 */
[----:B------:R-:W-:-:S04]  /*6380*/  @P1 MOV R6, 0x400 ;  /* 0x0000040000061802 */ /* 0x000fc80000000f00 */
[----:B0-----:R-:W-:Y:S01]  /*6390*/  @P1 LEA R8, R7, R6, 0x18 ;  /* 0x0000000607081211 */ /* 0x001fe200078ec0ff */
[----:B------:R-:W-:Y:S01]  /*63a0*/  IMAD.WIDE.U32 R6, R17, 0x38e38e39, RZ ;  /* 0x38e38e3911067825 */ /* 0x000fe200078e00ff */
[----:B------:R-:W-:Y:S02]  /*63b0*/  SEL R6, RZ, 0x1, !P0 ;  /* 0x00000001ff067807 */ /* 0x000fe40004000000 */
[----:B------:R0:W-:Y:S01]  /*63c0*/  @P1 SYNCS.ARRIVE.TRANS64.A1T0 RZ, [R8+URZ+0xa8], RZ ;  /* 0x0000a8ff08ff19a7 */ /* 0x0001e2000810003f */
[----:B------:R-:W-:Y:S02]  /*63d0*/  IADD3 R4, P1, R4, UR20, RZ ;  /* 0x0000001404047c10 */ /* 0x000fe4000ff3e0ff */
[----:B------:R-:W-:Y:S01]  /*63e0*/  LOP3.LUT R3, R3, R6, RZ, 0x3c, !PT ;  /* 0x0000000603037212 */ /* 0x000fe200078e3cff */
[----:B------:R-:W-:Y:S01]  /*63f0*/  IMAD.MOV.U32 R6, RZ, RZ, -0x1 ;  /* 0xffffffffff067424 */ /* 0x000fe200078e00ff */
[----:B------:R-:W-:Y:S02]  /*6400*/  IADD3.X R5, R5, UR13, RZ, P1, !PT ;  /* 0x0000000d05057c10 */ /* 0x000fe40008ffe4ff */
[----:B------:R-:W-:-:S02]  /*6410*/  ISETP.GE.U32.AND P0, PT, R4, UR6, PT ;  /* 0x0000000604007c0c */ /* 0x000fc4000bf06070 */
[----:B0-----:R-:W-:Y:S02]  /*6420*/  SHF.R.U32.HI R8, RZ, 0x1, R7 ;  /* 0x00000001ff087819 */ /* 0x001fe40000011607 */
[----:B------:R-:W-:Y:S02]  /*6430*/  ISETP.GE.U32.AND.EX P0, PT, R5, UR7, PT, P0 ;  /* 0x0000000705007c0c */ /* 0x000fe4000bf06100 */
[----:B------:R-:W-:Y:S01]  /*6440*/  @P2 LOP3.LUT R3, R3, 0x1, R8, 0x78, !PT ;  /* 0x0000000103032812 */ /* 0x000fe200078e7808 */
[----:B------:R-:W-:Y:S01]  /*6450*/  IMAD R17, R8, -0x9, R17 ;  /* 0xfffffff708117824 */ /* 0x000fe200078e0211 */
[----:B------:R-:W-:-:S09]  /*6460*/  PRMT R7, RZ, 0x7610, R7 ;  /* 0x00007610ff077816 */ /* 0x000fd20000000007 */
[----:B------:R-:W-:Y:S05]  /*6470*/  @P0 BRA `(.L_x_120) ;  /* 0x00000004004c0947 */ /* 0x000fea0003800000 */
[----:B------:R-:W0:Y:S01]  /*6480*/  S2R R18, SR_CTAID.X ;  /* 0x0000000000127919 */ /* 0x000e220000002500 */
[----:B------:R-:W-:Y:S01]  /*6490*/  ULDC.64 UR6, c[0x0][0x628] ;  /* 0x00018a0000067ab9 */ /* 0x000fe20000000a00 */
[----:B------:R-:W-:Y:S01]  /*64a0*/  ULDC UR8, c[0x0][0x630] ;  /* 0x00018c0000087ab9 */ /* 0x000fe20000000800 */
[----:B------:R-:W-:Y:S01]  /*64b0*/  ISETP.NE.U32.AND P0, PT, RZ, UR6, PT ;  /* 0x00000006ff007c0c */ /* 0x000fe2000bf05070 */
[----:B------:R-:W1:Y:S01]  /*64c0*/  S2R R19, SR_CTAID.Y ;  /* 0x0000000000137919 */ /* 0x000e620000002600 */
[----:B------:R-:W-:Y:S01]  /*64d0*/  ULDC UR9, c[0x0][0x150] ;  /* 0x0000540000097ab9 */ /* 0x000fe20000000800 */
[----:B------:R-:W-:Y:S01]  /*64e0*/  IMAD.MOV.U32 R6, RZ, RZ, R4 ;  /* 0x000000ffff067224 */ /* 0x000fe200078e0004 */
[----:B------:R-:W-:Y:S01]  /*64f0*/  ISETP.NE.AND.EX P0, PT, RZ, UR7, PT, P0 ;  /* 0x00000007ff007c0c */ /* 0x000fe2000bf05300 */
[----:B------:R-:W-:Y:S01]  /*6500*/  IMAD.MOV.U32 R7, RZ, RZ, R5 ;  /* 0x000000ffff077224 */ /* 0x000fe200078e0005 */
[----:B0-----:R-:W-:-:S11]  /*6510*/  I2FP.F32.U32 R20, R18 ;  /* 0x0000001200147245 */ /* 0x001fd60000201000 */
[----:B------:R-:W-:Y:S05]  /*6520*/  @!P0 BRA `(.L_x_121) ;  /* 0x0000000000288947 */ /* 0x000fea0003800000 */
[----:B------:R-:W-:Y:S02]  /*6530*/  ULDC UR5, c[0x0][0x634] ;  /* 0x00018d0000057ab9 */ /* 0x000fe40000000800 */
[----:B------:R-:W-:-:S05]  /*6540*/  IADD3 R7, P0, R4, UR5, RZ ;  /* 0x0000000504077c10 */ /* 0x000fca000ff1e0ff */
[----:B------:R-:W-:-:S04]  /*6550*/  IMAD.X R21, RZ, RZ, R5, P0 ;  /* 0x000000ffff157224 */ /* 0x000fc800000e0605 */
[----:B------:R-:W-:-:S04]  /*6560*/  IMAD.WIDE.U32 R8, R21, UR6, RZ ;  /* 0x0000000615087c25 */ /* 0x000fc8000f8e00ff */
[----:B------:R-:W-:-:S04]  /*6570*/  IMAD.WIDE.U32 R8, P0, R7, UR7, R8 ;  /* 0x0000000707087c25 */ /* 0x000fc8000f800008 */
[----:B------:R-:W-:-:S04]  /*6580*/  IMAD.WIDE.U32 R6, R7, UR6, RZ ;  /* 0x0000000607067c25 */ /* 0x000fc8000f8e00ff */
[----:B------:R-:W-:Y:S01]  /*6590*/  IMAD.MOV.U32 R6, RZ, RZ, R9 ;  /* 0x000000ffff067224 */ /* 0x000fe200078e0009 */
[----:B------:R-:W-:Y:S01]  /*65a0*/  IADD3 RZ, P1, R7, R8, RZ ;  /* 0x0000000807ff7210 */ /* 0x000fe20007f3e0ff */
[----:B------:R-:W-:-:S04]  /*65b0*/  IMAD.X R7, RZ, RZ, RZ, P0 ;  /* 0x000000ffff077224 */ /* 0x000fc800000e06ff */
[----:B------:R-:W-:-:S08]  /*65c0*/  IMAD.WIDE.U32.X R6, R21, UR7, R6, P1 ;  /* 0x0000000715067c25 */ /* 0x000fd000088e0406 */
.L_x_121:
[--C-:B------:R-:W-:Y:S01]  /*65d0*/  SHF.R.U64 R16, R6, UR8, R7.reuse ;  /* 0x0000000806107c19 */ /* 0x100fe20008001207 */
[----:B------:R-:W-:Y:S01]  /*65e0*/  FMUL R20, R20, UR9 ;  /* 0x0000000914147c20 */ /* 0x000fe20008400000 */
[----:B------:R-:W0:Y:S01]  /*65f0*/  LDC R21, c[0x0][0x144] ;  /* 0x00005100ff157b82 */ /* 0x000e220000000800 */
[----:B-1----:R-:W-:Y:S01]  /*6600*/  I2FP.F32.U32 R8, R19 ;  /* 0x0000001300087245 */ /* 0x002fe20000201000 */
[----:B------:R-:W-:Y:S01]  /*6610*/  ULDC UR5, c[0x0][0x154] ;  /* 0x0000550000057ab9 */ /* 0x000fe20000000800 */
[----:B------:R-:W-:Y:S01]  /*6620*/  SHF.R.U32.HI R6, RZ, UR8, R7 ;  /* 0x00000008ff067c19 */ /* 0x000fe20008011607 */
[----:B------:R-:W-:Y:S01]  /*6630*/  ULDC.64 UR6, c[0x0][0x620] ;  /* 0x0001880000067ab9 */ /* 0x000fe20000000a00 */
[----:B------:R-:W-:Y:S01]  /*6640*/  IADD3 R7, P0, RZ, -R16, RZ ;  /* 0x80000010ff077210 */ /* 0x000fe20007f1e0ff */
[----:B------:R-:W1:Y:S01]  /*6650*/  F2I.U32.TRUNC.NTZ R20, R20 ;  /* 0x0000001400147305 */ /* 0x000e62000020f000 */
[----:B------:R-:W-:Y:S01]  /*6660*/  FMUL R8, R8, UR5 ;  /* 0x0000000508087c20 */ /* 0x000fe20008400000 */
[----:B------:R-:W2:Y:S01]  /*6670*/  LDC R22, c[0x0][0x148] ;  /* 0x00005200ff167b82 */ /* 0x000ea20000000800 */
[----:B------:R-:W-:Y:S01]  /*6680*/  ULDC UR5, c[0x0][0x618] ;  /* 0x0001860000057ab9 */ /* 0x000fe20000000800 */
[----:B------:R-:W-:-:S04]  /*6690*/  IMAD.X R6, RZ, RZ, ~R6, P0 ;  /* 0x000000ffff067224 */ /* 0x000fc800000e0e06 */
[----:B------:R-:W-:Y:S01]  /*66a0*/  IMAD R6, R6, UR6, RZ ;  /* 0x0000000606067c24 */ /* 0x000fe2000f8e02ff */
[----:B------:R-:W3:Y:S03]  /*66b0*/  F2I.U32.TRUNC.NTZ R8, R8 ;  /* 0x0000000800087305 */ /* 0x000ee6000020f000 */
[C---:B------:R-:W-:Y:S02]  /*66c0*/  IMAD R9, R7.reuse, UR7, R6 ;  /* 0x0000000707097c24 */ /* 0x040fe4000f8e0206 */
[----:B------:R-:W-:Y:S01]  /*66d0*/  IMAD.WIDE.U32 R6, R7, UR6, R4 ;  /* 0x0000000607067c25 */ /* 0x000fe2000f8e0004 */
[----:B------:R-:W-:Y:S02]  /*66e0*/  ULDC.64 UR6, c[0x0][0x640] ;  /* 0x0001900000067ab9 */ /* 0x000fe40000000a00 */
[----:B------:R-:W-:Y:S01]  /*66f0*/  ISETP.NE.U32.AND P0, PT, RZ, UR6, PT ;  /* 0x00000006ff007c0c */ /* 0x000fe2000bf05070 */
[----:B-1----:R-:W-:-:S02]  /*6700*/  IMAD.MOV R20, RZ, RZ, -R20 ;  /* 0x000000ffff147224 */ /* 0x002fc400078e0a14 */
[----:B------:R-:W-:Y:S01]  /*6710*/  IMAD.IADD R7, R7, 0x1, R9 ;  /* 0x0000000107077824 */ /* 0x000fe200078e0209 */
[----:B------:R-:W-:Y:S01]  /*6720*/  ISETP.NE.AND.EX P0, PT, RZ, UR7, PT, P0 ;  /* 0x00000007ff007c0c */ /* 0x000fe2000bf05300 */
[----:B0-----:R-:W-:-:S03]  /*6730*/  IMAD R18, R21, R20, R18 ;  /* 0x0000001415127224 */ /* 0x001fc600078e0212 */
[--C-:B------:R-:W-:Y:S01]  /*6740*/  SHF.R.U64 R20, R6, UR5, R7.reuse ;  /* 0x0000000506147c19 */ /* 0x100fe20008001207 */
[----:B---3--:R-:W-:Y:S01]  /*6750*/  IMAD.MOV R6, RZ, RZ, -R8 ;  /* 0x000000ffff067224 */ /* 0x008fe200078e0a08 */
[----:B------:R-:W-:Y:S01]  /*6760*/  SHF.R.U32.HI R7, RZ, UR5, R7 ;  /* 0x00000005ff077c19 */ /* 0x000fe20008011607 */
[----:B------:R-:W-:Y:S02]  /*6770*/  ULDC UR5, c[0x0][0x608] ;  /* 0x0001820000057ab9 */ /* 0x000fe40000000800 */
[----:B--2---:R-:W-:Y:S01]  /*6780*/  @P4 IMAD R18, R22, R6, R19 ;  /* 0x0000000616124224 */ /* 0x004fe200078e0213 */
[--C-:B------:R-:W-:Y:S02]  /*6790*/  SHF.R.U64 R22, R20, UR5, R7.reuse ;  /* 0x0000000514167c19 */ /* 0x100fe40008001207 */
[----:B------:R-:W-:Y:S01]  /*67a0*/  SHF.R.U32.HI R7, RZ, UR5, R7 ;  /* 0x00000005ff077c19 */ /* 0x000fe20008011607 */
[----:B------:R-:W-:-:S03]  /*67b0*/  ULDC UR5, c[0x0][0x658] ;  /* 0x0001960000057ab9 */ /* 0x000fc60000000800 */
[--C-:B------:R-:W-:Y:S02]  /*67c0*/  SHF.R.U64 R19, R22, UR5, R7.reuse ;  /* 0x0000000516137c19 */ /* 0x100fe40008001207 */
[----:B------:R-:W-:-:S03]  /*67d0*/  SHF.R.U32.HI R21, RZ, UR5, R7 ;  /* 0x00000005ff157c19 */ /* 0x000fc60008011607 */
[----:B------:R-:W-:Y:S02]  /*67e0*/  IMAD.MOV.U32 R8, RZ, RZ, R19 ;  /* 0x000000ffff087224 */ /* 0x000fe400078e0013 */
[----:B------:R-:W-:Y:S01]  /*67f0*/  IMAD.MOV.U32 R7, RZ, RZ, R21 ;  /* 0x000000ffff077224 */ /* 0x000fe200078e0015 */
[----:B------:R-:W-:Y:S06]  /*6800*/  @!P0 BRA `(.L_x_122) ;  /* 0x00000000002c8947 */ /* 0x000fec0003800000 */
        /* <DEDUP_REMOVED lines=9> */
[----:B------:R-:W-:-:S04]  /*68a0*/  IMAD.WIDE.U32.X R6, R21, UR7, R6, P1 ;  /* 0x0000000715067c25 */ /* 0x000fc800088e0406 */
[----:B------:R-:W-:-:S07]  /*68b0*/  IMAD.MOV.U32 R8, RZ, RZ, R6 ;  /* 0x000000ffff087224 */ /* 0x000fce00078e0006 */
.L_x_122:
[----:B------:R-:W-:Y:S01]  /*68c0*/  ULDC UR5, c[0x0][0x648] ;  /* 0x0001920000057ab9 */ /* 0x000fe20000000800 */
[----:B------:R-:W-:Y:S01]  /*68d0*/  LOP3.LUT R6, R22, UR17, RZ, 0xc0, !PT ;  /* 0x0000001116067c12 */ /* 0x000fe2000f8ec0ff */
[----:B------:R-:W-:Y:S01]  /*68e0*/  ULDC UR6, c[0x0][0x610] ;  /* 0x0001840000067ab9 */ /* 0x000fe20000000800 */
[----:B------:R-:W-:Y:S01]  /*68f0*/  SHF.R.U64 R7, R8, UR5, R7 ;  /* 0x0000000508077c19 */ /* 0x000fe20008001207 */
[----:B------:R-:W-:Y:S01]  /*6900*/  ULDC UR5, c[0x0][0x638] ;  /* 0x00018e0000057ab9 */ /* 0x000fe20000000800 */
[----:B------:R-:W-:-:S03]  /*6910*/  LOP3.LUT R20, R20, UR4, RZ, 0xc0, !PT ;  /* 0x0000000414147c12 */ /* 0x000fc6000f8ec0ff */
[----:B------:R-:W-:Y:S02]  /*6920*/  IMAD.MOV R8, RZ, RZ, -R7 ;  /* 0x000000ffff087224 */ /* 0x000fe400078e0a07 */
[----:B------:R-:W-:Y:S02]  /*6930*/  IMAD R7, R7, UR18, R6 ;  /* 0x0000001207077c24 */ /* 0x000fe4000f8e0206 */
[----:B------:R-:W-:Y:S01]  /*6940*/  IMAD R19, R8, UR5, R19 ;  /* 0x0000000508137c24 */ /* 0x000fe2000f8e0213 */
[----:B------:R-:W-:Y:S01]  /*6950*/  ULDC UR5, c[0x0][0x600] ;  /* 0x0001800000057ab9 */ /* 0x000fe20000000800 */
[----:B------:R-:W-:Y:S02]  /*6960*/  IMAD R18, R7, UR6, R18 ;  /* 0x0000000607127c24 */ /* 0x000fe4000f8e0212 */
[----:B------:R-:W-:Y:S02]  /*6970*/  IMAD R19, R19, UR5, R20 ;  /* 0x0000000513137c24 */ /* 0x000fe4000f8e0214 */
[----:B------:R-:W-:-:S03]  /*6980*/  IMAD.MOV.U32 R7, RZ, RZ, 0x1 ;  /* 0x00000001ff077424 */ /* 0x000fc600078e00ff */
[----:B------:R-:W-:Y:S02]  /*6990*/  SEL R6, R19, R18, !P4 ;  /* 0x0000001213067207 */ /* 0x000fe40006000000 */
[----:B------:R-:W-:-:S07]  /*69a0*/  SEL R18, R18, R19, !P4 ;  /* 0x0000001312127207 */ /* 0x000fce0006000000 */
.L_x_120:
[----:B------:R-:W-:Y:S05]  /*69b0*/  BSYNC B1 ;  /* 0x0000000000017941 */ /* 0x000fea0003800000 */
.L_x_119:
[----:B------:R-:W-:-:S13]  /*69c0*/  LOP3.LUT P0, RZ, R7, 0xff, RZ, 0xc0, !PT ;  /* 0x000000ff07ff7812 */ /* 0x000fda000780c0ff */
[----:B------:R-:W-:Y:S05]  /*69d0*/  @P0 BRA `(.L_x_123) ;  /* 0xfffffff400480947 */ /* 0x000fea000383ffff */
[----:B------:R-:W-:Y:S05]  /*69e0*/  BSYNC B0 ;  /* 0x0000000000007941 */ /* 0x000fea0003800000 */
.L_x_112:
[----:B------:R-:W-:-:S03]  /*69f0*/  UMOV UR5, 0xffffffff ;  /* 0xffffffff00057882 */ /* 0x000fc60000000000 */
[----:B------:R-:W-:Y:S05]  /*6a00*/  BRA.DIV UR5, `(.L_x_124) ;  /* 0x0000000605d07947 */ /* 0x000fea000b800000 */
[----:B------:R-:W-:-:S13]  /*6a10*/  ELECT P0, URZ, PT ;  /* 0x00000000003f782f */ /* 0x000fda0003800000 */
.L_x_143:
[----:B------:R-:W-:Y:S04]  /*6a20*/  BSSY B0, `(.L_x_125) ;  /* 0x0000058000007945 */ /* 0x000fe80003800000 */
[----:B------:R-:W-:Y:S05]  /*6a30*/  @!P0 BRA `(.L_x_126) ;  /* 0x0000000400588947 */ /* 0x000fea0003800000 */
[----:B------:R-:W-:-:S04]  /*6a40*/  LOP3.LUT R2, R2, 0x2, RZ, 0xfc, !PT ;  /* 0x0000000202027812 */ /* 0x000fc800078efcff */
[----:B------:R-:W-:-:S13]  /*6a50*/  ISETP.NE.AND P0, PT, R2, 0x3, PT ;  /* 0x000000030200780c */ /* 0x000fda0003f05270 */
[----:B------:R-:W-:Y:S05]  /*6a60*/  @!P0 BRA `(.L_x_127) ;  /* 0x0000000000048947 */ /* 0x000fea0003800000 */
[----:B------:R-:W-:Y:S01]  /*6a70*/  BPT.TRAP 0x1 ;  /* 0x000000040000795c */ /* 0x000fe20000300000 */
.L_x_127:
[----:B------:R-:W0:Y:S01]  /*6a80*/  S2R R5, SR_CgaCtaId ;  /* 0x0000000000057919 */ /* 0x000e220000008800 */
[----:B------:R-:W-:Y:S02]  /*6a90*/  MOV R0, 0x400 ;  /* 0x0000040000007802 */ /* 0x000fe40000000f00 */
[----:B------:R-:W-:Y:S02]  /*6aa0*/  SHF.L.U32 R4, R3, 0x1f, RZ ;  /* 0x0000001f03047819 */ /* 0x000fe400000006ff */
[----:B0-----:R-:W-:-:S05]  /*6ab0*/  LEA R0, R5, R0, 0x18 ;  /* 0x0000000005007211 */ /* 0x001fca00078ec0ff */
[----:B------:R-:W-:-:S04]  /*6ac0*/  VIADD R0, R0, 0x48 ;  /* 0x0000004800007836 */ /* 0x000fc80000000000 */
[C---:B------:R-:W-:Y:S02]  /*6ad0*/  IMAD R7, R17.reuse, 0x8, R0 ;  /* 0x0000000811077824 */ /* 0x040fe400078e0200 */
[----:B------:R-:W-:Y:S02]  /*6ae0*/  VIADD R17, R17, 0x1 ;  /* 0x0000000111117836 */ /* 0x000fe40000000000 */
[----:B------:R-:W0:Y:S03]  /*6af0*/  SYNCS.PHASECHK.TRANS64.TRYWAIT P0, [R7+URZ], R4 ;  /* 0x00000004070075a7 */ /* 0x000e26000800017f */
[----:B------:R-:W-:-:S04]  /*6b00*/  ISETP.NE.AND P1, PT, R17, 0x9, PT ;  /* 0x000000091100780c */ /* 0x000fc80003f25270 */
[----:B------:R-:W-:Y:S02]  /*6b10*/  SEL R2, RZ, 0x1, P1 ;  /* 0x00000001ff027807 */ /* 0x000fe40000800000 */
[----:B------:R-:W-:Y:S02]  /*6b20*/  SEL R17, R17, RZ, P1 ;  /* 0x000000ff11117207 */ /* 0x000fe40000800000 */
[----:B------:R-:W-:-:S03]  /*6b30*/  LOP3.LUT R6, R3, R2, RZ, 0x3c, !PT ;  /* 0x0000000203067212 */ /* 0x000fc600078e3cff */
[----:B------:R-:W-:Y:S01]  /*6b40*/  IMAD R8, R17, 0x8, R0 ;  /* 0x0000000811087824 */ /* 0x000fe200078e0200 */
[----:B------:R-:W-:Y:S01]  /*6b50*/  SHF.L.U32 R5, R6, 0x1f, RZ ;  /* 0x0000001f06057819 */ /* 0x000fe200000006ff */
[----:B0-----:R-:W-:Y:S06]  /*6b60*/  @!P0 BRA `(.L_x_128) ;  /* 0x0000000400988947 */ /* 0x001fec0003800000 */
.L_x_144:
[----:B------:R-:W1:Y:S01]  /*6b70*/  SYNCS.PHASECHK.TRANS64.TRYWAIT P0, [R8+URZ], R5 ;  /* 0x00000005080075a7 */ /* 0x000e62000800017f */
[----:B------:R-:W-:-:S05]  /*6b80*/  VIADD R2, R17, 0x1 ;  /* 0x0000000111027836 */ /* 0x000fca0000000000 */
[----:B------:R-:W-:-:S04]  /*6b90*/  ISETP.NE.AND P1, PT, R2, 0x9, PT ;  /* 0x000000090200780c */ /* 0x000fc80003f25270 */
[----:B------:R-:W-:Y:S02]  /*6ba0*/  SEL R3, RZ, 0x1, P1 ;  /* 0x00000001ff037807 */ /* 0x000fe40000800000 */
[----:B0-----:R-:W-:Y:S02]  /*6bb0*/  SEL R7, R2, RZ, P1 ;  /* 0x000000ff02077207 */ /* 0x001fe40000800000 */
[----:B------:R-:W-:-:S03]  /*6bc0*/  LOP3.LUT R6, R6, R3, RZ, 0x3c, !PT ;  /* 0x0000000306067212 */ /* 0x000fc600078e3cff */
[----:B------:R-:W-:Y:S01]  /*6bd0*/  IMAD R9, R7, 0x8, R0 ;  /* 0x0000000807097824 */ /* 0x000fe200078e0200 */
[----:B------:R-:W-:Y:S01]  /*6be0*/  SHF.L.U32 R4, R6, 0x1f, RZ ;  /* 0x0000001f06047819 */ /* 0x000fe200000006ff */
[----:B-1----:R-:W-:Y:S06]  /*6bf0*/  @!P0 BRA `(.L_x_129) ;  /* 0x0000000400888947 */ /* 0x002fec0003800000 */
.L_x_145:
[----:B------:R-:W1:Y:S01]  /*6c00*/  SYNCS.PHASECHK.TRANS64.TRYWAIT P0, [R9+URZ], R4 ;  /* 0x00000004090075a7 */ /* 0x000e62000800017f */
[----:B------:R-:W-:-:S05]  /*6c10*/  VIADD R2, R7, 0x1 ;  /* 0x0000000107027836 */ /* 0x000fca0000000000 */
[----:B------:R-:W-:-:S04]  /*6c20*/  ISETP.NE.AND P1, PT, R2, 0x9, PT ;  /* 0x000000090200780c */ /* 0x000fc80003f25270 */
[----:B------:R-:W-:Y:S02]  /*6c30*/  SEL R3, RZ, 0x1, P1 ;  /* 0x00000001ff037807 */ /* 0x000fe40000800000 */
[----:B------:R-:W-:Y:S02]  /*6c40*/  SEL R7, R2, RZ, P1 ;  /* 0x000000ff02077207 */ /* 0x000fe40000800000 */
[----:B------:R-:W-:-:S03]  /*6c50*/  LOP3.LUT R6, R6, R3, RZ, 0x3c, !PT ;  /* 0x0000000306067212 */ /* 0x000fc600078e3cff */
[----:B0-----:R-:W-:Y:S01]  /*6c60*/  IMAD R8, R7, 0x8, R0 ;  /* 0x0000000807087824 */ /* 0x001fe200078e0200 */
[----:B------:R-:W-:Y:S01]  /*6c70*/  SHF.L.U32 R5, R6, 0x1f, RZ ;  /* 0x0000001f06057819 */ /* 0x000fe200000006ff */
[----:B-1----:R-:W-:Y:S06]  /*6c80*/  @!P0 BRA `(.L_x_130) ;  /* 0x0000000400788947 */ /* 0x002fec0003800000 */
.L_x_146:
        /* <DEDUP_REMOVED lines=9> */
.L_x_147:
        /* <DEDUP_REMOVED lines=9> */
.L_x_148:
        /* <DEDUP_REMOVED lines=9> */
.L_x_149:
[----:B------:R-:W1:Y:S01]  /*6e40*/  SYNCS.PHASECHK.TRANS64.TRYWAIT P0, [R9+URZ], R4 ;  /* 0x00000004090075a7 */ /* 0x000e62000800017f */
[----:B------:R-:W-:-:S05]  /*6e50*/  VIADD R2, R7, 0x1 ;  /* 0x0000000107027836 */ /* 0x000fca0000000000 */
[----:B------:R-:W-:-:S04]  /*6e60*/  ISETP.NE.AND P1, PT, R2, 0x9, PT ;  /* 0x000000090200780c */ /* 0x000fc80003f25270 */
[----:B------:R-:W-:Y:S02]  /*6e70*/  SEL R3, RZ, 0x1, P1 ;  /* 0x00000001ff037807 */ /* 0x000fe40000800000 */
[----:B------:R-:W-:Y:S02]  /*6e80*/  SEL R7, R2, RZ, P1 ;  /* 0x000000ff02077207 */ /* 0x000fe40000800000 */
[----:B------:R-:W-:-:S03]  /*6e90*/  LOP3.LUT R11, R6, R3, RZ, 0x3c, !PT ;  /* 0x00000003060b7212 */ /* 0x000fc600078e3cff */
[----:B------:R-:W-:Y:S01]  /*6ea0*/  IMAD R6, R7, 0x8, R0 ;  /* 0x0000000807067824 */ /* 0x000fe200078e0200 */
[----:B0-----:R-:W-:Y:S01]  /*6eb0*/  SHF.L.U32 R5, R11, 0x1f, RZ ;  /* 0x0000001f0b057819 */ /* 0x001fe200000006ff */
[----:B-1----:R-:W-:Y:S06]  /*6ec0*/  @!P0 BRA `(.L_x_134) ;  /* 0x0000000400388947 */ /* 0x002fec0003800000 */
.L_x_150:
[----:B------:R-:W1:Y:S01]  /*6ed0*/  SYNCS.PHASECHK.TRANS64.TRYWAIT P0, [R6+URZ], R5 ;  /* 0x00000005060075a7 */ /* 0x000e62000800017f */
[----:B------:R-:W-:-:S05]  /*6ee0*/  VIADD R2, R7, 0x1 ;  /* 0x0000000107027836 */ /* 0x000fca0000000000 */
[----:B------:R-:W-:-:S04]  /*6ef0*/  ISETP.NE.AND P1, PT, R2, 0x9, PT ;  /* 0x000000090200780c */ /* 0x000fc80003f25270 */
[----:B0-----:R-:W-:Y:S02]  /*6f00*/  SEL R4, RZ, 0x1, P1 ;  /* 0x00000001ff047807 */ /* 0x001fe40000800000 */
[----:B------:R-:W-:Y:S02]  /*6f10*/  SEL R3, R2, RZ, P1 ;  /* 0x000000ff02037207 */ /* 0x000fe40000800000 */
[----:B------:R-:W-:Y:S01]  /*6f20*/  LOP3.LUT R4, R11, R4, RZ, 0x3c, !PT ;  /* 0x000000040b047212 */ /* 0x000fe200078e3cff */
[----:B-1----:R-:W-:Y:S06]  /*6f30*/  @!P0 BRA `(.L_x_135) ;  /* 0x0000000400308947 */ /* 0x002fec0003800000 */
.L_x_151:
[----:B------:R-:W-:Y:S01]  /*6f40*/  IMAD R3, R3, 0x8, R0 ;  /* 0x0000000803037824 */ /* 0x000fe200078e0200 */
[----:B------:R-:W-:-:S07]  /*6f50*/  SHF.L.U32 R0, R4, 0x1f, RZ ;  /* 0x0000001f04007819 */ /* 0x000fce00000006ff */
.L_x_136:
[----:B-1----:R1:W2:Y:S02]  /*6f60*/  SYNCS.PHASECHK.TRANS64.TRYWAIT P0, [R3+URZ], R0 ;  /* 0x00000000030075a7 */ /* 0x0022a4000800017f */
[----:B--2---:R-:W-:Y:S05]  /*6f70*/  @!P0 NANOSLEEP.SYNCS 0x989680 ;  /* 0x009896800000895d */ /* 0x004fea0003900000 */
[----:B------:R-:W2:Y:S02]  /*6f80*/  @!P0 SYNCS.PHASECHK.TRANS64 P0, [R3+URZ], R0 ;  /* 0x00000000030085a7 */ /* 0x000ea4000800007f */
[----:B--2---:R-:W-:Y:S05]  /*6f90*/  @!P0 BRA `(.L_x_136) ;  /* 0xfffffffc00f08947 */ /* 0x004fea000383ffff */
.L_x_126:
[----:B------:R-:W-:Y:S05]  /*6fa0*/  BSYNC B0 ;  /* 0x0000000000007941 */ /* 0x000fea0003800000 */
.L_x_125:
[----:B------:R-:W-:Y:S05]  /*6fb0*/  EXIT ;  /* 0x000000000000794d */ /* 0x000fea0003800000 */
.L_x_22:
[----:B-1----:R-:W-:-:S04]  /*6fc0*/  IMAD.U32 R9, RZ, RZ, UR6 ;  /* 0x00000006ff097e24 */ /* 0x002fc8000f8e00ff */
[----:B------:R1:W3:Y:S03]  /*6fd0*/  SYNCS.PHASECHK.TRANS64.TRYWAIT P0, [R9+URZ], R8 ;  /* 0x00000008090075a7 */ /* 0x0002e6000800017f */
[----:B---3--:R-:W-:Y:S05]  /*6fe0*/  @!P0 NANOSLEEP.SYNCS 0x989680 ;  /* 0x009896800000895d */ /* 0x008fea0003900000 */
[----:B------:R-:W3:Y:S02]  /*6ff0*/  @!P0 SYNCS.PHASECHK.TRANS64 P0, [R9+URZ], R8 ;  /* 0x00000008090085a7 */ /* 0x000ee4000800007f */
[----:B---3--:R-:W-:Y:S05]  /*7000*/  @!P0 BRA `(.L_x_22) ;  /* 0xfffffffc00ec8947 */ /* 0x008fea000383ffff */
[----:B------:R-:W-:Y:S05]  /*7010*/  BRA `(.L_x_21) ;  /* 0xffffffa400ac7947 */ /* 0x000fea000383ffff */
.L_x_28:
[----:B-1----:R-:W-:-:S04]  /*7020*/  IMAD.U32 R11, RZ, RZ, UR12 ;  /* 0x0000000cff0b7e24 */ /* 0x002fc8000f8e00ff */
[----:B------:R1:W3:Y:S03]  /*7030*/  SYNCS.PHASECHK.TRANS64.TRYWAIT P0, [R11+URZ], R10 ;  /* 0x0000000a0b0075a7 */ /* 0x0002e6000800017f */
[----:B---3--:R-:W-:Y:S05]  /*7040*/  @!P0 NANOSLEEP.SYNCS 0x989680 ;  /* 0x009896800000895d */ /* 0x008fea0003900000 */
[----:B------:R-:W3:Y:S02]  /*7050*/  @!P0 SYNCS.PHASECHK.TRANS64 P0, [R11+URZ], R10 ;  /* 0x0000000a0b0085a7 */ /* 0x000ee4000800007f */
[----:B---3--:R-:W-:Y:S05]  /*7060*/  @!P0 BRA `(.L_x_28) ;  /* 0xfffffffc00ec8947 */ /* 0x008fea000383ffff */
[----:B------:R-:W-:Y:S05]  /*7070*/  BRA `(.L_x_27) ;  /* 0xffffffac00647947 */ /* 0x000fea000383ffff */
.L_x_113:
[----:B------:R-:W-:Y:S01]  /*7080*/  BSSY B1, `(.L_x_137) ;  /* 0x0000006000017945 */ /* 0x000fe20003800000 */
[----:B------:R-:W-:-:S07]  /*7090*/  IMAD.MOV.U32 R7, RZ, RZ, -0x1 ;  /* 0xffffffffff077424 */ /* 0x000fce00078e00ff */
[----:B------:R-:W-:Y:S05]  /*70a0*/  WARPSYNC.COLLECTIVE R7, `(.L_x_138) ;  /* 0x00000000070c7348 */ /* 0x000fea0003c00000 */
[----:B------:R-:W-:Y:S02]  /*70b0*/  ELECT P0, UR62, PT ;  /* 0x00000000003e782f */ /* 0x000fe40003800000 */
[----:B------:R-:W-:Y:S01]  /*70c0*/  MOV R7, UR62 ;  /* 0x0000003e00077c02 */ /* 0x000fe20008000f00 */
[----:B------:R-:W-:Y:S10]  /*70d0*/  ENDCOLLECTIVE ;  /* 0x000000000000791b */ /* 0x000ff40003800000 */
.L_x_138:
[----:B------:R-:W-:Y:S05]  /*70e0*/  BSYNC B1 ;  /* 0x0000000000017941 */ /* 0x000fea0003800000 */
.L_x_137:
[----:B------:R-:W-:Y:S05]  /*70f0*/  BRA `(.L_x_139) ;  /* 0xffffffec008c7947 */ /* 0x000fea000383ffff */
.L_x_116:
[----:B0-----:R0:W1:Y:S02]  /*7100*/  SYNCS.PHASECHK.TRANS64.TRYWAIT P0, [R21+URZ+0x48], R8 ;  /* 0x00004808150075a7 */ /* 0x001064000800017f */
[----:B-1----:R-:W-:Y:S05]  /*7110*/  @!P0 NANOSLEEP.SYNCS 0x989680 ;  /* 0x009896800000895d */ /* 0x002fea0003900000 */
[----:B------:R-:W1:Y:S02]  /*7120*/  @!P0 SYNCS.PHASECHK.TRANS64 P0, [R21+URZ+0x48], R8 ;  /* 0x00004808150085a7 */ /* 0x000e64000800007f */
[----:B-1----:R-:W-:Y:S05]  /*7130*/  @!P0 BRA `(.L_x_116) ;  /* 0xfffffffc00f08947 */ /* 0x002fea000383ffff */
[----:B------:R-:W-:Y:S05]  /*7140*/  BRA `(.L_x_140) ;  /* 0xffffffec00c47947 */ /* 0x000fea000383ffff */
.L_x_124:
[----:B------:R-:W-:Y:S01]  /*7150*/  BSSY B0, `(.L_x_141) ;  /* 0x0000006000007945 */ /* 0x000fe20003800000 */
[----:B------:R-:W-:-:S07]  /*7160*/  IMAD.MOV.U32 R7, RZ, RZ, -0x1 ;  /* 0xffffffffff077424 */ /* 0x000fce00078e00ff */
[----:B------:R-:W-:Y:S05]  /*7170*/  WARPSYNC.COLLECTIVE R7, `(.L_x_142) ;  /* 0x00000000070c7348 */ /* 0x000fea0003c00000 */
[----:B------:R-:W-:Y:S02]  /*7180*/  ELECT P0, UR62, PT ;  /* 0x00000000003e782f */ /* 0x000fe40003800000 */
[----:B------:R-:W-:Y:S01]  /*7190*/  MOV R7, UR62 ;  /* 0x0000003e00077c02 */ /* 0x000fe20008000f00 */
[----:B------:R-:W-:Y:S10]  /*71a0*/  ENDCOLLECTIVE ;  /* 0x000000000000791b */ /* 0x000ff40003800000 */
.L_x_142:
[----:B------:R-:W-:Y:S05]  /*71b0*/  BSYNC B0 ;  /* 0x0000000000007941 */ /* 0x000fea0003800000 */
.L_x_141:
[----:B------:R-:W-:Y:S05]  /*71c0*/  BRA `(.L_x_143) ;  /* 0xfffffff800147947 */ /* 0x000fea000383ffff */
.L_x_128:
[----:B0-----:R0:W1:Y:S02]  /*71d0*/  SYNCS.PHASECHK.TRANS64.TRYWAIT P0, [R7+URZ], R4 ;  /* 0x00000004070075a7 */ /* 0x001064000800017f */
[----:B-1----:R-:W-:Y:S05]  /*71e0*/  @!P0 NANOSLEEP.SYNCS 0x989680 ;  /* 0x009896800000895d */ /* 0x002fea0003900000 */
[----:B------:R-:W1:Y:S02]  /*71f0*/  @!P0 SYNCS.PHASECHK.TRANS64 P0, [R7+URZ], R4 ;  /* 0x00000004070085a7 */ /* 0x000e64000800007f */
[----:B-1----:R-:W-:Y:S05]  /*7200*/  @!P0 BRA `(.L_x_128) ;  /* 0xfffffffc00f08947 */ /* 0x002fea000383ffff */
[----:B------:R-:W-:Y:S05]  /*7210*/  BRA `(.L_x_144) ;  /* 0xfffffff800547947 */ /* 0x000fea000383ffff */
.L_x_129:
[----:B0-----:R0:W1:Y:S02]  /*7220*/  SYNCS.PHASECHK.TRANS64.TRYWAIT P0, [R8+URZ], R5 ;  /* 0x00000005080075a7 */ /* 0x001064000800017f */
[----:B-1----:R-:W-:Y:S05]  /*7230*/  @!P0 NANOSLEEP.SYNCS 0x989680 ;  /* 0x009896800000895d */ /* 0x002fea0003900000 */
[----:B------:R-:W1:Y:S02]  /*7240*/  @!P0 SYNCS.PHASECHK.TRANS64 P0, [R8+URZ], R5 ;  /* 0x00000005080085a7 */ /* 0x000e64000800007f */
[----:B-1----:R-:W-:Y:S05]  /*7250*/  @!P0 BRA `(.L_x_129) ;  /* 0xfffffffc00f08947 */ /* 0x002fea000383ffff */
[----:B------:R-:W-:Y:S05]  /*7260*/  BRA `(.L_x_145) ;  /* 0xfffffff800647947 */ /* 0x000fea000383ffff */
.L_x_130:
[----:B0-----:R0:W1:Y:S02]  /*7270*/  SYNCS.PHASECHK.TRANS64.TRYWAIT P0, [R9+URZ], R4 ;  /* 0x00000004090075a7 */ /* 0x001064000800017f */
[----:B-1----:R-:W-:Y:S05]  /*7280*/  @!P0 NANOSLEEP.SYNCS 0x989680 ;  /* 0x009896800000895d */ /* 0x002fea0003900000 */
[----:B------:R-:W1:Y:S02]  /*7290*/  @!P0 SYNCS.PHASECHK.TRANS64 P0, [R9+URZ], R4 ;  /* 0x00000004090085a7 */ /* 0x000e64000800007f */
[----:B-1----:R-:W-:Y:S05]  /*72a0*/  @!P0 BRA `(.L_x_130) ;  /* 0xfffffffc00f08947 */ /* 0x002fea000383ffff */
[----:B------:R-:W-:Y:S05]  /*72b0*/  BRA `(.L_x_146) ;  /* 0xfffffff800747947 */ /* 0x000fea000383ffff */
.L_x_131:
[----:B0-----:R0:W1:Y:S02]  /*72c0*/  SYNCS.PHASECHK.TRANS64.TRYWAIT P0, [R8+URZ], R5 ;  /* 0x00000005080075a7 */ /* 0x001064000800017f */
[----:B-1----:R-:W-:Y:S05]  /*72d0*/  @!P0 NANOSLEEP.SYNCS 0x989680 ;  /* 0x009896800000895d */ /* 0x002fea0003900000 */
[----:B------:R-:W1:Y:S02]  /*72e0*/  @!P0 SYNCS.PHASECHK.TRANS64 P0, [R8+URZ], R5 ;  /* 0x00000005080085a7 */ /* 0x000e64000800007f */
[----:B-1----:R-:W-:Y:S05]  /*72f0*/  @!P0 BRA `(.L_x_131) ;  /* 0xfffffffc00f08947 */ /* 0x002fea000383ffff */
[----:B------:R-:W-:Y:S05]  /*7300*/  BRA `(.L_x_147) ;  /* 0xfffffff800847947 */ /* 0x000fea000383ffff */
.L_x_132:
[----:B0-----:R0:W1:Y:S02]  /*7310*/  SYNCS.PHASECHK.TRANS64.TRYWAIT P0, [R9+URZ], R4 ;  /* 0x00000004090075a7 */ /* 0x001064000800017f */
[----:B-1----:R-:W-:Y:S05]  /*7320*/  @!P0 NANOSLEEP.SYNCS 0x989680 ;  /* 0x009896800000895d */ /* 0x002fea0003900000 */
[----:B------:R-:W1:Y:S02]  /*7330*/  @!P0 SYNCS.PHASECHK.TRANS64 P0, [R9+URZ], R4 ;  /* 0x00000004090085a7 */ /* 0x000e64000800007f */
[----:B-1----:R-:W-:Y:S05]  /*7340*/  @!P0 BRA `(.L_x_132) ;  /* 0xfffffffc00f08947 */ /* 0x002fea000383ffff */
[----:B------:R-:W-:Y:S05]  /*7350*/  BRA `(.L_x_148) ;  /* 0xfffffff800947947 */ /* 0x000fea000383ffff */
.L_x_133:
[----:B0-----:R0:W1:Y:S02]  /*7360*/  SYNCS.PHASECHK.TRANS64.TRYWAIT P0, [R8+URZ], R5 ;  /* 0x00000005080075a7 */ /* 0x001064000800017f */
[----:B-1----:R-:W-:Y:S05]  /*7370*/  @!P0 NANOSLEEP.SYNCS 0x989680 ;  /* 0x009896800000895d */ /* 0x002fea0003900000 */
[----:B------:R-:W1:Y:S02]  /*7380*/  @!P0 SYNCS.PHASECHK.TRANS64 P0, [R8+URZ], R5 ;  /* 0x00000005080085a7 */ /* 0x000e64000800007f */
[----:B-1----:R-:W-:Y:S05]  /*7390*/  @!P0 BRA `(.L_x_133) ;  /* 0xfffffffc00f08947 */ /* 0x002fea000383ffff */
[----:B------:R-:W-:Y:S05]  /*73a0*/  BRA `(.L_x_149) ;  /* 0xfffffff800a47947 */ /* 0x000fea000383ffff */
.L_x_134:
[----:B0-----:R0:W1:Y:S02]  /*73b0*/  SYNCS.PHASECHK.TRANS64.TRYWAIT P0, [R9+URZ], R4 ;  /* 0x00000004090075a7 */ /* 0x001064000800017f */
[----:B-1----:R-:W-:Y:S05]  /*73c0*/  @!P0 NANOSLEEP.SYNCS 0x989680 ;  /* 0x009896800000895d */ /* 0x002fea0003900000 */
[----:B------:R-:W1:Y:S02]  /*73d0*/  @!P0 SYNCS.PHASECHK.TRANS64 P0, [R9+URZ], R4 ;  /* 0x00000004090085a7 */ /* 0x000e64000800007f */
[----:B-1----:R-:W-:Y:S05]  /*73e0*/  @!P0 BRA `(.L_x_134) ;  /* 0xfffffffc00f08947 */ /* 0x002fea000383ffff */
[----:B------:R-:W-:Y:S05]  /*73f0*/  BRA `(.L_x_150) ;  /* 0xfffffff800b47947 */ /* 0x000fea000383ffff */
.L_x_135:
[----:B0-----:R0:W1:Y:S02]  /*7400*/  SYNCS.PHASECHK.TRANS64.TRYWAIT P0, [R6+URZ], R5 ;  /* 0x00000005060075a7 */ /* 0x001064000800017f */
[----:B-1----:R-:W-:Y:S05]  /*7410*/  @!P0 NANOSLEEP.SYNCS 0x989680 ;  /* 0x009896800000895d */ /* 0x002fea0003900000 */
[----:B------:R-:W1:Y:S02]  /*7420*/  @!P0 SYNCS.PHASECHK.TRANS64 P0, [R6+URZ], R5 ;  /* 0x00000005060085a7 */ /* 0x000e64000800007f */
[----:B-1----:R-:W-:Y:S05]  /*7430*/  @!P0 BRA `(.L_x_135) ;  /* 0xfffffffc00f08947 */ /* 0x002fea000383ffff */
[----:B------:R-:W-:Y:S05]  /*7440*/  BRA `(.L_x_151) ;  /* 0xfffffff800bc7947 */ /* 0x000fea000383ffff */
.L_x_152:
[----:B------:R-:W-:-:S00]  /*7450*/  BRA `(.L_x_152) ;  /* 0xfffffffc00fc7947 */ /* 0x000fc0000383ffff */
[----:B------:R-:W-:-:S00]  /*7460*/  NOP ;  /* 0x0000000000007918 */ /* 0x000fc00000000000 */
        /* <DEDUP_REMOVED lines=9> */
.L_x_153:


//--------------------- .nv.shared._ZN7cutlass13device_kernelINS_4gemm6kernel13GemmUniversalIN4cute5tupleIJiiiiEEENS1_10collective13CollectiveMmaINS1_37MainloopSm90TmaGmmaWarpSpecializedFP8ILi9ENS5_IJNS4_1CILi2EEENSA_ILi1EEESC_EEENS1_35KernelTmaWarpSpecializedCooperativeEEENS5_IJNSA_ILi128EEENSA_ILi64EEESG_EEENS_12float_e4m3_tENS5_IJlSC_lEEESJ_SK_NS4_8TiledMMAINS4_8MMA_AtomIJNS4_4SM904GMMA30MMA_64x64x32_F32E4M3E4M3_SS_TNILNSO_7ScaleInE1ELSQ_1EEEEEENS4_6LayoutISD_NS5_IJSC_NSA_ILi0EEESU_EEEEENS5_IJNS4_10UnderscoreESX_SX_EEEEENS4_13SM90_TMA_LOADENS4_14ComposedLayoutINS4_7SwizzleILi3ELi4ELi3EEENS4_18smem_ptr_flag_bitsILi8EEENST_INS5_IJNSA_ILi8EEESG_EEENS5_IJSG_SC_EEEEEEEvNS4_8identityENS4_23SM90_TMA_LOAD_MULTICASTES1A_vS1B_EENS_8epilogue10collective6detail29Sm90TmaWarpSpecializedAdapterINS1F_15DefaultEpilogueISJ_SK_SK_NS1E_6thread17LinearCombinationISJ_Li1EffLNS1J_9ScaleType4KindE0ELNS_15FloatRoundStyleE2ESJ_EENS1_15EpilogueDefaultEEEEEvvEEEEvNT_6ParamsE --------------------------
	.section	.nv.shared._ZN7cutlass13device_kernelINS_4gemm6kernel13GemmUniversalIN4cute5tupleIJiiiiEEENS1_10collective13CollectiveMmaINS1_37MainloopSm90TmaGmmaWarpSpecializedFP8ILi9ENS5_IJNS4_1CILi2EEENSA_ILi1EEESC_EEENS1_35KernelTmaWarpSpecializedCooperativeEEENS5_IJNSA_ILi128EEENSA_ILi64EEESG_EEENS_12float_e4m3_tENS5_IJlSC_lEEESJ_SK_NS4_8TiledMMAINS4_8MMA_AtomIJNS4_4SM904GMMA30MMA_64x64x32_F32E4M3E4M3_SS_TNILNSO_7ScaleInE1ELSQ_1EEEEEENS4_6LayoutISD_NS5_IJSC_NSA_ILi0EEESU_EEEEENS5_IJNS4_10UnderscoreESX_SX_EEEEENS4_13SM90_TMA_LOADENS4_14ComposedLayoutINS4_7SwizzleILi3ELi4ELi3EEENS4_18smem_ptr_flag_bitsILi8EEENST_INS5_IJNSA_ILi8EEESG_EEENS5_IJSG_SC_EEEEEEEvNS4_8identityENS4_23SM90_TMA_LOAD_MULTICASTES1A_vS1B_EENS_8epilogue10collective6detail29Sm90TmaWarpSpecializedAdapterINS1F_15DefaultEpilogueISJ_SK_SK_NS1E_6thread17LinearCombinationISJ_Li1EffLNS1J_9ScaleType4KindE0ELNS_15FloatRoundStyleE2ESJ_EENS1_15EpilogueDefaultEEEEEvvEEEEvNT_6ParamsE,"aw",@nobits
	.sectionflags	@""
	.align	16
	.zero		1024


//--------------------- .nv.shared.reserved.0     --------------------------
	.section	.nv.shared.reserved.0,"aw",@nobits
	.weak		__nv_reservedSMEM_offset_0_alias
	.size		__nv_reservedSMEM_offset_0_alias, 0, 0
	.other		__nv_reservedSMEM_offset_0_alias,@"STO_CUDA_RESERVED_SHARED STV_DEFAULT"
__nv_reservedSMEM_offset_0_alias:
	.zero		0


//--------------------- .nv.global                --------------------------
	.section	.nv.global,"aw",@nobits
.nv.global:
	.type		_ZN40_INTERNAL_3095c9c6_4_k_cu_fd3b8815_130824cute1_E,@object
	.size		_ZN40_INTERNAL_3095c9c6_4_k_cu_fd3b8815_130824cute1_E,(_ZN40_INTERNAL_3095c9c6_4_k_cu_fd3b8815_130824cuda3std3__45__cpo6cbeginE - _ZN40_INTERNAL_3095c9c6_4_k_cu_fd3b8815_130824cute1_E)
_ZN40_INTERNAL_3095c9c6_4_k_cu_fd3b8815_130824cute1_E:
	.zero		1
	.type		_ZN40_INTERNAL_3095c9c6_4_k_cu_fd3b8815_130824cuda3std3__45__cpo6cbeginE,@object
	.size		_ZN40_INTERNAL_3095c9c6_4_k_cu_fd3b8815_130824cuda3std3__45__cpo6cbeginE,(_ZN40_INTERNAL_3095c9c6_4_k_cu_fd3b8815_130824cuda3std3__48in_placeE - _ZN40_INTERNAL_3095c9c6_4_k_cu_fd3b8815_130824cuda3std3__45__cpo6cbeginE)
_ZN40_INTERNAL_3095c9c6_4_k_cu_fd3b8815_130824cuda3std3__45__cpo6cbeginE:
	.zero		1
	.type		_ZN40_INTERNAL_3095c9c6_4_k_cu_fd3b8815_130824cuda3std3__48in_placeE,@object
	.size		_ZN40_INTERNAL_3095c9c6_4_k_cu_fd3b8815_130824cuda3std3__48in_placeE,(_ZN40_INTERNAL_3095c9c6_4_k_cu_fd3b8815_130824cuda3std6ranges3__45__cpo9iter_moveE - _ZN40_INTERNAL_3095c9c6_4_k_cu_fd3b8815_130824cuda3std3__48in_placeE)
_ZN40_INTERNAL_3095c9c6_4_k_cu_fd3b8815_130824cuda3std3__48in_placeE:
	.zero		1
	.type		_ZN40_INTERNAL_3095c9c6_4_k_cu_fd3b8815_130824cuda3std6ranges3__45__cpo9iter_moveE,@object
	.size		_ZN40_INTERNAL_3095c9c6_4_k_cu_fd3b8815_130824cuda3std6ranges3__45__cpo9iter_moveE,(_ZN40_INTERNAL_3095c9c6_4_k_cu_fd3b8815_130824cuda3std3__45__cpo5beginE - _ZN40_INTERNAL_3095c9c6_4_k_cu_fd3b8815_130824cuda3std6ranges3__45__cpo9iter_moveE)
_ZN40_INTERNAL_3095c9c6_4_k_cu_fd3b8815_130824cuda3std6ranges3__45__cpo9iter_moveE:
	.zero		1
	.type		_ZN40_INTERNAL_3095c9c6_4_k_cu_fd3b8815_130824cuda3std3__45__cpo5beginE,@object
	.size		_ZN40_INTERNAL_3095c9c6_4_k_cu_fd3b8815_130824cuda3std3__45__cpo5beginE,(_ZN40_INTERNAL_3095c9c6_4_k_cu_fd3b8815_130824cuda3std3__442_GLOBAL__N__3095c9c6_4_k_cu_fd3b8815_130826ignoreE - _ZN40_INTERNAL_3095c9c6_4_k_cu_fd3b8815_130824cuda3std3__45__cpo5beginE)
_ZN40_INTERNAL_3095c9c6_4_k_cu_fd3b8815_130824cuda3std3__45__cpo5beginE:
	.zero		1
	.type		_ZN40_INTERNAL_3095c9c6_4_k_cu_fd3b8815_130824cuda3std3__442_GLOBAL__N__3095c9c6_4_k_cu_fd3b8815_130826ignoreE,@object
	.size		_ZN40_INTERNAL_3095c9c6_4_k_cu_fd3b8815_130824cuda3std3__442_GLOBAL__N__3095c9c6_4_k_cu_fd3b8815_130826ignoreE,(_ZN40_INTERNAL_3095c9c6_4_k_cu_fd3b8815_130824cute7productE - _ZN40_INTERNAL_3095c9c6_4_k_cu_fd3b8815_130824cuda3std3__442_GLOBAL__N__3095c9c6_4_k_cu_fd3b8815_130826ignoreE)
_ZN40_INTERNAL_3095c9c6_4_k_cu_fd3b8815_130824cuda3std3__442_GLOBAL__N__3095c9c6_4_k_cu_fd3b8815_130826ignoreE:
	.zero		1
	.type		_ZN40_INTERNAL_3095c9c6_4_k_cu_fd3b8815_130824cute7productE,@object
	.size		_ZN40_INTERNAL_3095c9c6_4_k_cu_fd3b8815_130824cute7productE,(_ZN40_INTERNAL_3095c9c6_4_k_cu_fd3b8815_130824cuda3std3__45__cpo3endE - _ZN40_INTERNAL_3095c9c6_4_k_cu_fd3b8815_130824cute7productE)
_ZN40_INTERNAL_3095c9c6_4_k_cu_fd3b8815_130824cute7productE:
	.zero		1
	.type		_ZN40_INTERNAL_3095c9c6_4_k_cu_fd3b8815_130824cuda3std3__45__cpo3endE,@object
	.size		_ZN40_INTERNAL_3095c9c6_4_k_cu_fd3b8815_130824cuda3std3__45__cpo3endE,(_ZN40_INTERNAL_3095c9c6_4_k_cu_fd3b8815_130824cuda3std3__419piecewise_constructE - _ZN40_INTERNAL_3095c9c6_4_k_cu_fd3b8815_130824cuda3std3__45__cpo3endE)
_ZN40_INTERNAL_3095c9c6_4_k_cu_fd3b8815_130824cuda3std3__45__cpo3endE:
	.zero		1
	.type		_ZN40_INTERNAL_3095c9c6_4_k_cu_fd3b8815_130824cuda3std3__419piecewise_constructE,@object
	.size		_ZN40_INTERNAL_3095c9c6_4_k_cu_fd3b8815_130824cuda3std3__419piecewise_constructE,(_ZN40_INTERNAL_3095c9c6_4_k_cu_fd3b8815_130824cuda3std3__45__cpo4cendE - _ZN40_INTERNAL_3095c9c6_4_k_cu_fd3b8815_130824cuda3std3__419piecewise_constructE)
_ZN40_INTERNAL_3095c9c6_4_k_cu_fd3b8815_130824cuda3std3__419piecewise_constructE:
	.zero		1
	.type		_ZN40_INTERNAL_3095c9c6_4_k_cu_fd3b8815_130824cuda3std3__45__cpo4cendE,@object
	.size		_ZN40_INTERNAL_3095c9c6_4_k_cu_fd3b8815_130824cuda3std3__45__cpo4cendE,(_ZN40_INTERNAL_3095c9c6_4_k_cu_fd3b8815_130824cuda3std6ranges3__45__cpo4swapE - _ZN40_INTERNAL_3095c9c6_4_k_cu_fd3b8815_130824cuda3std3__45__cpo4cendE)
_ZN40_INTERNAL_3095c9c6_4_k_cu_fd3b8815_130824cuda3std3__45__cpo4cendE:
	.zero		1
	.type		_ZN40_INTERNAL_3095c9c6_4_k_cu_fd3b8815_130824cuda3std6ranges3__45__cpo4swapE,@object
	.size		_ZN40_INTERNAL_3095c9c6_4_k_cu_fd3b8815_130824cuda3std6ranges3__45__cpo4swapE,(.L_7 - _ZN40_INTERNAL_3095c9c6_4_k_cu_fd3b8815_130824cuda3std6ranges3__45__cpo4swapE)
_ZN40_INTERNAL_3095c9c6_4_k_cu_fd3b8815_130824cuda3std6ranges3__45__cpo4swapE:
	.zero		1
.L_7:


//--------------------- .nv.constant0._ZN7cutlass13device_kernelINS_4gemm6kernel13GemmUniversalIN4cute5tupleIJiiiiEEENS1_10collective13CollectiveMmaINS1_37MainloopSm90TmaGmmaWarpSpecializedFP8ILi9ENS5_IJNS4_1CILi2EEENSA_ILi1EEESC_EEENS1_35KernelTmaWarpSpecializedCooperativeEEENS5_IJNSA_ILi128EEENSA_ILi64EEESG_EEENS_12float_e4m3_tENS5_IJlSC_lEEESJ_SK_NS4_8TiledMMAINS4_8MMA_AtomIJNS4_4SM904GMMA30MMA_64x64x32_F32E4M3E4M3_SS_TNILNSO_7ScaleInE1ELSQ_1EEEEEENS4_6LayoutISD_NS5_IJSC_NSA_ILi0EEESU_EEEEENS5_IJNS4_10UnderscoreESX_SX_EEEEENS4_13SM90_TMA_LOADENS4_14ComposedLayoutINS4_7SwizzleILi3ELi4ELi3EEENS4_18smem_ptr_flag_bitsILi8EEENST_INS5_IJNSA_ILi8EEESG_EEENS5_IJSG_SC_EEEEEEEvNS4_8identityENS4_23SM90_TMA_LOAD_MULTICASTES1A_vS1B_EENS_8epilogue10collective6detail29Sm90TmaWarpSpecializedAdapterINS1F_15DefaultEpilogueISJ_SK_SK_NS1E_6thread17LinearCombinationISJ_Li1EffLNS1J_9ScaleType4KindE0ELNS_15FloatRoundStyleE2ESJ_EENS1_15EpilogueDefaultEEEEEvvEEEEvNT_6ParamsE --------------------------
	.section	.nv.constant0._ZN7cutlass13device_kernelINS_4gemm6kernel13GemmUniversalIN4cute5tupleIJiiiiEEENS1_10collective13CollectiveMmaINS1_37MainloopSm90TmaGmmaWarpSpecializedFP8ILi9ENS5_IJNS4_1CILi2EEENSA_ILi1EEESC_EEENS1_35KernelTmaWarpSpecializedCooperativeEEENS5_IJNSA_ILi128EEENSA_ILi64EEESG_EEENS_12float_e4m3_tENS5_IJlSC_lEEESJ_SK_NS4_8TiledMMAINS4_8MMA_AtomIJNS4_4SM904GMMA30MMA_64x64x32_F32E4M3E4M3_SS_TNILNSO_7ScaleInE1ELSQ_1EEEEEENS4_6LayoutISD_NS5_IJSC_NSA_ILi0EEESU_EEEEENS5_IJNS4_10UnderscoreESX_SX_EEEEENS4_13SM90_TMA_LOADENS4_14ComposedLayoutINS4_7SwizzleILi3ELi4ELi3EEENS4_18smem_ptr_flag_bitsILi8EEENST_INS5_IJNSA_ILi8EEESG_EEENS5_IJSG_SC_EEEEEEEvNS4_8identityENS4_23SM90_TMA_LOAD_MULTICASTES1A_vS1B_EENS_8epilogue10collective6detail29Sm90TmaWarpSpecializedAdapterINS1F_15DefaultEpilogueISJ_SK_SK_NS1E_6thread17LinearCombinationISJ_Li1EffLNS1J_9ScaleType4KindE0ELNS_15FloatRoundStyleE2ESJ_EENS1_15EpilogueDefaultEEEEEvvEEEEvNT_6ParamsE,"a",@progbits
	.sectionflags	@""
	.align	4
.nv.constant0._ZN7cutlass13device_kernelINS_4gemm6kernel13GemmUniversalIN4cute5tupleIJiiiiEEENS1_10collective13CollectiveMmaINS1_37MainloopSm90TmaGmmaWarpSpecializedFP8ILi9ENS5_IJNS4_1CILi2EEENSA_ILi1EEESC_EEENS1_35KernelTmaWarpSpecializedCooperativeEEENS5_IJNSA_ILi128EEENSA_ILi64EEESG_EEENS_12float_e4m3_tENS5_IJlSC_lEEESJ_SK_NS4_8TiledMMAINS4_8MMA_AtomIJNS4_4SM904GMMA30MMA_64x64x32_F32E4M3E4M3_SS_TNILNSO_7ScaleInE1ELSQ_1EEEEEENS4_6LayoutISD_NS5_IJSC_NSA_ILi0EEESU_EEEEENS5_IJNS4_10UnderscoreESX_SX_EEEEENS4_13SM90_TMA_LOADENS4_14ComposedLayoutINS4_7SwizzleILi3ELi4ELi3EEENS4_18smem_ptr_flag_bitsILi8EEENST_INS5_IJNSA_ILi8EEESG_EEENS5_IJSG_SC_EEEEEEEvNS4_8identityENS4_23SM90_TMA_LOAD_MULTICASTES1A_vS1B_EENS_8epilogue10collective6detail29Sm90TmaWarpSpecializedAdapterINS1F_15DefaultEpilogueISJ_SK_SK_NS1E_6thread17LinearCombinationISJ_Li1EffLNS1J_9ScaleType4KindE0ELNS_15FloatRoundStyleE2ESJ_EENS1_15EpilogueDefaultEEEEEvvEEEEvNT_6ParamsE:
	.zero		1664


//--------------------- SYMBOLS --------------------------

	.type		.nv.reservedSmem.offset0,@object
	.size		.nv.reservedSmem.offset0,0x4
